//
// Generated by NVIDIA NVVM Compiler
//
// Compiler Build ID: CL-36424714
// Cuda compilation tools, release 13.0, V13.0.88
// Based on NVVM 20.0.0
//

.version 9.0
.target sm_100
.address_size 64

.func  (.param .b32 func_retval0) _Z16sphere_collisionPfS_S_S_S_
(
	.param .b64 _Z16sphere_collisionPfS_S_S_S__param_0,
	.param .b64 _Z16sphere_collisionPfS_S_S_S__param_1,
	.param .b64 _Z16sphere_collisionPfS_S_S_S__param_2,
	.param .b64 _Z16sphere_collisionPfS_S_S_S__param_3,
	.param .b64 _Z16sphere_collisionPfS_S_S_S__param_4
)
;
.func  (.param .b32 func_retval0) _Z15plane_collisionPfS_S_S_S_
(
	.param .b64 _Z15plane_collisionPfS_S_S_S__param_0,
	.param .b64 _Z15plane_collisionPfS_S_S_S__param_1,
	.param .b64 _Z15plane_collisionPfS_S_S_S__param_2,
	.param .b64 _Z15plane_collisionPfS_S_S_S__param_3,
	.param .b64 _Z15plane_collisionPfS_S_S_S__param_4
)
;
.extern .func  (.param .b32 func_retval0) vprintf
(
	.param .b64 vprintf_param_0,
	.param .b64 vprintf_param_1
)
;
.global .align 8 .u64 collision_functions[2] = {_Z16sphere_collisionPfS_S_S_S_, _Z15plane_collisionPfS_S_S_S_};
.global .align 1 .b8 $str$2[14] = {72, 101, 108, 108, 111, 32, 119, 111, 114, 108, 100, 33, 10};

.func  (.param .b32 func_retval0) _Z16sphere_collisionPfS_S_S_S_(
	.param .b64 _Z16sphere_collisionPfS_S_S_S__param_0,
	.param .b64 _Z16sphere_collisionPfS_S_S_S__param_1,
	.param .b64 _Z16sphere_collisionPfS_S_S_S__param_2,
	.param .b64 _Z16sphere_collisionPfS_S_S_S__param_3,
	.param .b64 _Z16sphere_collisionPfS_S_S_S__param_4
)
{
	.reg .pred 	%p<10>;
	.reg .b32 	%f<58>;
	.reg .b64 	%rd<6>;
	.reg .b64 	%fd<5>;

	ld.param.u64 	%rd1, [_Z16sphere_collisionPfS_S_S_S__param_0];
	ld.param.u64 	%rd2, [_Z16sphere_collisionPfS_S_S_S__param_1];
	ld.param.u64 	%rd3, [_Z16sphere_collisionPfS_S_S_S__param_2];
	ld.param.u64 	%rd4, [_Z16sphere_collisionPfS_S_S_S__param_3];
	ld.param.u64 	%rd5, [_Z16sphere_collisionPfS_S_S_S__param_4];
	ld.f32 	%f10, [%rd3+24];
	ld.f32 	%f1, [%rd1];
	ld.f32 	%f11, [%rd3+12];
	sub.f32 	%f12, %f1, %f11;
	ld.f32 	%f13, [%rd1+4];
	ld.f32 	%f14, [%rd3+16];
	sub.f32 	%f15, %f13, %f14;
	ld.f32 	%f16, [%rd1+8];
	ld.f32 	%f17, [%rd3+20];
	sub.f32 	%f18, %f16, %f17;
	ld.f32 	%f2, [%rd2];
	ld.f32 	%f19, [%rd2+4];
	mul.f32 	%f20, %f19, %f15;
	fma.rn.f32 	%f21, %f2, %f12, %f20;
	ld.f32 	%f22, [%rd2+8];
	fma.rn.f32 	%f23, %f22, %f18, %f21;
	fma.rn.f32 	%f24, %f12, %f12, 0f00000000;
	fma.rn.f32 	%f25, %f15, %f15, %f24;
	fma.rn.f32 	%f26, %f18, %f18, %f25;
	mul.f32 	%f27, %f10, %f10;
	sub.f32 	%f28, %f27, %f26;
	fma.rn.f32 	%f3, %f23, %f23, %f28;
	sqrt.rn.f32 	%f29, %f3;
	sub.f32 	%f56, %f29, %f23;
	neg.f32 	%f30, %f23;
	sub.f32 	%f5, %f30, %f29;
	setp.lt.f32 	%p1, %f3, 0f00000000;
	mov.f32 	%f57, 0f4CBEBC20;
	@%p1 bra 	$L__BB0_9;
	setp.lt.f32 	%p2, %f56, 0f00000000;
	setp.lt.f32 	%p3, %f5, 0f00000000;
	and.pred  	%p4, %p2, %p3;
	@%p4 bra 	$L__BB0_9;
	cvt.f64.f32 	%fd1, %f3;
	setp.lt.f64 	%p5, %fd1, 0d3F50624DD2F1A9FC;
	@%p5 bra 	$L__BB0_7;
	cvt.f64.f32 	%fd2, %f56;
	setp.geu.f64 	%p6, %fd2, 0d3F50624DD2F1A9FC;
	@%p6 bra 	$L__BB0_5;
	cvt.f64.f32 	%fd4, %f5;
	setp.lt.f64 	%p8, %fd4, 0d3F50624DD2F1A9FC;
	mov.f32 	%f56, %f5;
	@%p8 bra 	$L__BB0_9;
	bra.uni 	$L__BB0_7;
$L__BB0_5:
	cvt.f64.f32 	%fd3, %f5;
	setp.lt.f64 	%p7, %fd3, 0d3F50624DD2F1A9FC;
	@%p7 bra 	$L__BB0_7;
	min.f32 	%f56, %f56, %f5;
$L__BB0_7:
	setp.geu.f32 	%p9, %f56, 0f4CBEBC20;
	mov.f32 	%f57, %f56;
	@%p9 bra 	$L__BB0_9;
	fma.rn.f32 	%f33, %f56, %f2, %f1;
	st.f32 	[%rd4], %f33;
	ld.f32 	%f34, [%rd2+4];
	ld.f32 	%f35, [%rd1+4];
	fma.rn.f32 	%f36, %f56, %f34, %f35;
	st.f32 	[%rd4+4], %f36;
	ld.f32 	%f37, [%rd2+8];
	ld.f32 	%f38, [%rd1+8];
	fma.rn.f32 	%f39, %f56, %f37, %f38;
	st.f32 	[%rd4+8], %f39;
	ld.f32 	%f40, [%rd3+12];
	sub.f32 	%f41, %f33, %f40;
	st.f32 	[%rd5], %f41;
	ld.f32 	%f42, [%rd4+4];
	ld.f32 	%f43, [%rd3+16];
	sub.f32 	%f44, %f42, %f43;
	st.f32 	[%rd5+4], %f44;
	ld.f32 	%f45, [%rd4+8];
	ld.f32 	%f46, [%rd3+20];
	sub.f32 	%f47, %f45, %f46;
	fma.rn.f32 	%f48, %f41, %f41, 0f00000000;
	fma.rn.f32 	%f49, %f44, %f44, %f48;
	fma.rn.f32 	%f50, %f47, %f47, %f49;
	sqrt.rn.f32 	%f51, %f50;
	div.rn.f32 	%f52, %f41, %f51;
	st.f32 	[%rd5], %f52;
	div.rn.f32 	%f53, %f44, %f51;
	st.f32 	[%rd5+4], %f53;
	div.rn.f32 	%f54, %f47, %f51;
	st.f32 	[%rd5+8], %f54;
	mov.f32 	%f57, %f56;
$L__BB0_9:
	st.param.f32 	[func_retval0], %f57;
	ret;

}
.func  (.param .b32 func_retval0) _Z15plane_collisionPfS_S_S_S_(
	.param .b64 _Z15plane_collisionPfS_S_S_S__param_0,
	.param .b64 _Z15plane_collisionPfS_S_S_S__param_1,
	.param .b64 _Z15plane_collisionPfS_S_S_S__param_2,
	.param .b64 _Z15plane_collisionPfS_S_S_S__param_3,
	.param .b64 _Z15plane_collisionPfS_S_S_S__param_4
)
{
	.reg .pred 	%p<3>;
	.reg .b32 	%f<38>;
	.reg .b64 	%rd<6>;
	.reg .b64 	%fd<2>;

	ld.param.u64 	%rd1, [_Z15plane_collisionPfS_S_S_S__param_0];
	ld.param.u64 	%rd2, [_Z15plane_collisionPfS_S_S_S__param_1];
	ld.param.u64 	%rd3, [_Z15plane_collisionPfS_S_S_S__param_2];
	ld.param.u64 	%rd4, [_Z15plane_collisionPfS_S_S_S__param_3];
	ld.param.u64 	%rd5, [_Z15plane_collisionPfS_S_S_S__param_4];
	ld.f32 	%f1, [%rd2];
	ld.f32 	%f2, [%rd3+24];
	ld.f32 	%f9, [%rd2+4];
	ld.f32 	%f3, [%rd3+28];
	mul.f32 	%f10, %f9, %f3;
	fma.rn.f32 	%f11, %f1, %f2, %f10;
	ld.f32 	%f12, [%rd2+8];
	ld.f32 	%f4, [%rd3+32];
	fma.rn.f32 	%f5, %f12, %f4, %f11;
	abs.f32 	%f13, %f5;
	cvt.f64.f32 	%fd1, %f13;
	setp.lt.f64 	%p1, %fd1, 0d3F50624DD2F1A9FC;
	mov.f32 	%f37, 0f4CBEBC20;
	@%p1 bra 	$L__BB1_2;
	ld.f32 	%f14, [%rd3+12];
	ld.f32 	%f15, [%rd1];
	sub.f32 	%f16, %f14, %f15;
	ld.f32 	%f17, [%rd3+16];
	ld.f32 	%f18, [%rd1+4];
	sub.f32 	%f19, %f17, %f18;
	ld.f32 	%f20, [%rd3+20];
	ld.f32 	%f21, [%rd1+8];
	sub.f32 	%f22, %f20, %f21;
	mul.f32 	%f23, %f19, %f3;
	fma.rn.f32 	%f24, %f16, %f2, %f23;
	fma.rn.f32 	%f25, %f22, %f4, %f24;
	div.rn.f32 	%f26, %f25, %f5;
	fma.rn.f32 	%f27, %f26, %f1, %f15;
	st.f32 	[%rd4], %f27;
	ld.f32 	%f28, [%rd2+4];
	ld.f32 	%f29, [%rd1+4];
	fma.rn.f32 	%f30, %f26, %f28, %f29;
	st.f32 	[%rd4+4], %f30;
	ld.f32 	%f31, [%rd2+8];
	ld.f32 	%f32, [%rd1+8];
	fma.rn.f32 	%f33, %f26, %f31, %f32;
	st.f32 	[%rd4+8], %f33;
	ld.f32 	%f34, [%rd3+24];
	st.f32 	[%rd5], %f34;
	ld.f32 	%f35, [%rd3+28];
	st.f32 	[%rd5+4], %f35;
	ld.f32 	%f36, [%rd3+32];
	st.f32 	[%rd5+8], %f36;
	setp.gt.f32 	%p2, %f26, 0f00000000;
	selp.f32 	%f37, %f26, 0f4CBEBC20, %p2;
$L__BB1_2:
	st.param.f32 	[func_retval0], %f37;
	ret;

}
	// .globl	_Z10draw_scenePijPfPjiiS0_
.visible .entry _Z10draw_scenePijPfPjiiS0_(
	.param .u64 .ptr .align 1 _Z10draw_scenePijPfPjiiS0__param_0,
	.param .u32 _Z10draw_scenePijPfPjiiS0__param_1,
	.param .u64 .ptr .align 1 _Z10draw_scenePijPfPjiiS0__param_2,
	.param .u64 .ptr .align 1 _Z10draw_scenePijPfPjiiS0__param_3,
	.param .u32 _Z10draw_scenePijPfPjiiS0__param_4,
	.param .u32 _Z10draw_scenePijPfPjiiS0__param_5,
	.param .u64 .ptr .align 1 _Z10draw_scenePijPfPjiiS0__param_6
)
{
	.local .align 4 .b8 	__local_depot2[72];
	.reg .b64 	%SP;
	.reg .b64 	%SPL;
	.reg .pred 	%p<21>;
	.reg .b32 	%r<77>;
	.reg .b32 	%f<133>;
	.reg .b64 	%rd<49>;
	.reg .b64 	%fd<3>;

	mov.u64 	%SPL, __local_depot2;
	cvta.local.u64 	%SP, %SPL;
	ld.param.u64 	%rd7, [_Z10draw_scenePijPfPjiiS0__param_0];
	ld.param.u64 	%rd8, [_Z10draw_scenePijPfPjiiS0__param_2];
	ld.param.u64 	%rd10, [_Z10draw_scenePijPfPjiiS0__param_3];
	ld.param.u32 	%r27, [_Z10draw_scenePijPfPjiiS0__param_4];
	ld.param.u32 	%r28, [_Z10draw_scenePijPfPjiiS0__param_5];
	ld.param.u64 	%rd9, [_Z10draw_scenePijPfPjiiS0__param_6];
	cvta.to.global.u64 	%rd1, %rd10;
	add.u64 	%rd12, %SPL, 24;
	add.u64 	%rd14, %SPL, 36;
	mov.u32 	%r30, %tid.x;
	mov.u32 	%r31, %ctaid.x;
	mov.u32 	%r32, %ntid.x;
	mad.lo.s32 	%r33, %r31, %r32, %r30;
	mov.u32 	%r34, %tid.y;
	mov.u32 	%r35, %ctaid.y;
	mov.u32 	%r36, %ntid.y;
	mad.lo.s32 	%r37, %r35, %r36, %r34;
	mov.u32 	%r38, %nctaid.x;
	mul.lo.s32 	%r39, %r38, %r32;
	mad.lo.s32 	%r1, %r39, %r37, %r33;
	mov.b32 	%r40, 0;
	st.local.u32 	[%rd12+8], %r40;
	cvt.rn.f32.s32 	%f57, %r33;
	st.local.f32 	[%rd12], %f57;
	cvt.rn.f32.u32 	%f58, %r37;
	st.local.f32 	[%rd12+4], %f58;
	st.local.u32 	[%rd14], %r40;
	st.local.u32 	[%rd14+4], %r40;
	mov.b32 	%r41, 1065353216;
	st.local.u32 	[%rd14+8], %r41;
	setp.eq.s32 	%p4, %r28, 0;
	mov.b32 	%r67, -1;
	mov.pred 	%p20, 0;
	@%p4 bra 	$L__BB2_9;
	mov.b32 	%r67, -1;
	mov.f32 	%f111, 0f4CBEBC20;
	mov.b32 	%r70, 0;
	mov.u32 	%r59, %r70;
	mov.u32 	%r66, %r67;
$L__BB2_2:
	mul.wide.u32 	%rd15, %r59, 4;
	add.s64 	%rd2, %rd1, %rd15;
	ld.global.u32 	%r44, [%rd2];
	setp.eq.s32 	%p5, %r44, 0;
	@%p5 bra 	$L__BB2_7;
	mul.wide.u32 	%rd16, %r59, 8;
	mov.u64 	%rd17, collision_functions;
	add.s64 	%rd3, %rd17, %rd16;
	mov.b32 	%r63, 0;
$L__BB2_4:
	mul.lo.s32 	%r46, %r70, %r27;
	mul.wide.s32 	%rd18, %r46, 4;
	add.s64 	%rd19, %rd8, %rd18;
	ld.global.u64 	%rd20, [%rd3];
	add.u64 	%rd21, %SP, 24;
	add.u64 	%rd22, %SP, 36;
	add.u64 	%rd23, %SP, 0;
	add.u64 	%rd24, %SP, 12;
	{ // callseq 0, 0
	.param .b64 param0;
	st.param.b64 	[param0], %rd21;
	.param .b64 param1;
	st.param.b64 	[param1], %rd22;
	.param .b64 param2;
	st.param.b64 	[param2], %rd19;
	.param .b64 param3;
	st.param.b64 	[param3], %rd23;
	.param .b64 param4;
	st.param.b64 	[param4], %rd24;
	.param .b32 retval0;
	prototype_0 : .callprototype (.param .b32 _) _ (.param .b64 _, .param .b64 _, .param .b64 _, .param .b64 _, .param .b64 _);
	call (retval0), 
	%rd20, 
	(
	param0, 
	param1, 
	param2, 
	param3, 
	param4
	)
	, prototype_0;
	ld.param.f32 	%f61, [retval0];
	} // callseq 0
	setp.geu.f32 	%p6, %f61, %f111;
	cvt.f64.f32 	%fd1, %f61;
	setp.leu.f64 	%p7, %fd1, 0d3F50624DD2F1A9FC;
	or.pred  	%p8, %p6, %p7;
	@%p8 bra 	$L__BB2_6;
	cvta.to.local.u64 	%rd26, %rd23;
	ld.local.f32 	%f107, [%rd26];
	add.u64 	%rd28, %SPL, 48;
	st.local.f32 	[%rd28], %f107;
	ld.local.f32 	%f106, [%rd26+4];
	st.local.f32 	[%rd28+4], %f106;
	ld.local.f32 	%f105, [%rd26+8];
	st.local.f32 	[%rd28+8], %f105;
	cvta.to.local.u64 	%rd30, %rd24;
	ld.local.f32 	%f110, [%rd30];
	ld.local.f32 	%f109, [%rd30+4];
	ld.local.f32 	%f108, [%rd30+8];
	mov.u32 	%r66, %r59;
	mov.u32 	%r67, %r70;
	mov.f32 	%f111, %f61;
$L__BB2_6:
	add.s32 	%r70, %r70, 1;
	add.s32 	%r63, %r63, 1;
	ld.global.u32 	%r47, [%rd2];
	setp.lt.u32 	%p9, %r63, %r47;
	@%p9 bra 	$L__BB2_4;
$L__BB2_7:
	add.s32 	%r59, %r59, 1;
	setp.ne.s32 	%p10, %r59, %r28;
	@%p10 bra 	$L__BB2_2;
	setp.gt.s32 	%p20, %r66, -1;
$L__BB2_9:
	cvta.to.global.u64 	%rd31, %rd9;
	setp.eq.s32 	%p11, %r28, 0;
	ld.global.f32 	%f63, [%rd31];
	sub.f32 	%f64, %f63, %f107;
	ld.global.f32 	%f65, [%rd31+4];
	sub.f32 	%f66, %f65, %f106;
	add.u64 	%rd32, %SP, 60;
	add.u64 	%rd4, %SPL, 60;
	ld.global.f32 	%f67, [%rd31+8];
	sub.f32 	%f68, %f67, %f105;
	fma.rn.f32 	%f69, %f64, %f64, 0f00000000;
	fma.rn.f32 	%f70, %f66, %f66, %f69;
	fma.rn.f32 	%f71, %f68, %f68, %f70;
	sqrt.rn.f32 	%f42, %f71;
	div.rn.f32 	%f72, %f64, %f42;
	st.local.f32 	[%rd4], %f72;
	div.rn.f32 	%f73, %f66, %f42;
	st.local.f32 	[%rd4+4], %f73;
	div.rn.f32 	%f74, %f68, %f42;
	st.local.f32 	[%rd4+8], %f74;
	mov.f32 	%f127, 0f4CBEBC20;
	@%p11 bra 	$L__BB2_15;
	mov.f32 	%f127, 0f4CBEBC20;
	mov.b32 	%r76, 0;
	mov.u64 	%rd35, collision_functions;
	add.u64 	%rd39, %SP, 48;
	mov.u32 	%r73, %r76;
$L__BB2_11:
	mul.wide.u32 	%rd33, %r73, 4;
	add.s64 	%rd5, %rd1, %rd33;
	ld.global.u32 	%r49, [%rd5];
	setp.eq.s32 	%p12, %r49, 0;
	@%p12 bra 	$L__BB2_14;
	mul.wide.u32 	%rd34, %r73, 8;
	add.s64 	%rd6, %rd35, %rd34;
	mov.b32 	%r75, 0;
$L__BB2_13:
	mul.lo.s32 	%r51, %r76, %r27;
	mul.wide.s32 	%rd36, %r51, 4;
	add.s64 	%rd37, %rd8, %rd36;
	ld.global.u64 	%rd38, [%rd6];
	add.u64 	%rd41, %SP, 0;
	add.u64 	%rd42, %SP, 12;
	{ // callseq 1, 0
	.param .b64 param0;
	st.param.b64 	[param0], %rd39;
	.param .b64 param1;
	st.param.b64 	[param1], %rd32;
	.param .b64 param2;
	st.param.b64 	[param2], %rd37;
	.param .b64 param3;
	st.param.b64 	[param3], %rd41;
	.param .b64 param4;
	st.param.b64 	[param4], %rd42;
	.param .b32 retval0;
	prototype_1 : .callprototype (.param .b32 _) _ (.param .b64 _, .param .b64 _, .param .b64 _, .param .b64 _, .param .b64 _);
	call (retval0), 
	%rd38, 
	(
	param0, 
	param1, 
	param2, 
	param3, 
	param4
	)
	, prototype_1;
	ld.param.f32 	%f76, [retval0];
	} // callseq 1
	setp.lt.f32 	%p13, %f76, %f127;
	cvt.f64.f32 	%fd2, %f76;
	setp.gt.f64 	%p14, %fd2, 0d3F50624DD2F1A9FC;
	selp.f32 	%f78, %f76, %f127, %p14;
	selp.f32 	%f127, %f78, %f127, %p13;
	add.s32 	%r76, %r76, 1;
	add.s32 	%r75, %r75, 1;
	ld.global.u32 	%r52, [%rd5];
	setp.lt.u32 	%p15, %r75, %r52;
	@%p15 bra 	$L__BB2_13;
$L__BB2_14:
	add.s32 	%r73, %r73, 1;
	setp.ne.s32 	%p16, %r73, %r28;
	@%p16 bra 	$L__BB2_11;
$L__BB2_15:
	setp.leu.f32 	%p17, %f127, %f42;
	not.pred 	%p18, %p20;
	mov.f32 	%f130, 0f00000000;
	mov.f32 	%f129, 0f437F0000;
	or.pred  	%p19, %p18, %p17;
	mov.f32 	%f131, %f130;
	mov.f32 	%f132, %f130;
	@%p19 bra 	$L__BB2_17;
	mul.lo.s32 	%r53, %r67, %r27;
	cvta.to.global.u64 	%rd43, %rd8;
	mul.wide.s32 	%rd44, %r53, 4;
	add.s64 	%rd45, %rd43, %rd44;
	ld.local.f32 	%f81, [%rd4];
	ld.global.f32 	%f132, [%rd45+8];
	ld.global.f32 	%f131, [%rd45+4];
	ld.global.f32 	%f130, [%rd45];
	ld.local.f32 	%f82, [%rd4+4];
	mul.f32 	%f83, %f109, %f82;
	fma.rn.f32 	%f84, %f110, %f81, %f83;
	ld.local.f32 	%f85, [%rd4+8];
	fma.rn.f32 	%f86, %f108, %f85, %f84;
	abs.f32 	%f87, %f86;
	mul.f32 	%f129, %f87, 0f437F0000;
$L__BB2_17:
	cvta.to.global.u64 	%rd46, %rd7;
	mul.f32 	%f88, %f129, %f130;
	cvt.rzi.s32.f32 	%r54, %f88;
	mul.lo.s32 	%r55, %r1, 3;
	mul.wide.s32 	%rd47, %r55, 4;
	add.s64 	%rd48, %rd46, %rd47;
	st.global.u32 	[%rd48], %r54;
	mul.f32 	%f89, %f129, %f131;
	cvt.rzi.s32.f32 	%r56, %f89;
	st.global.u32 	[%rd48+4], %r56;
	mul.f32 	%f90, %f129, %f132;
	cvt.rzi.s32.f32 	%r57, %f90;
	st.global.u32 	[%rd48+8], %r57;
	ret;

}
	// .globl	_Z11hello_worldv
.visible .entry _Z11hello_worldv()
{
	.reg .b32 	%r<3>;
	.reg .b64 	%rd<3>;

	mov.u64 	%rd1, $str$2;
	cvta.global.u64 	%rd2, %rd1;
	{ // callseq 2, 0
	.param .b64 param0;
	st.param.b64 	[param0], %rd2;
	.param .b64 param1;
	st.param.b64 	[param1], 0;
	.param .b32 retval0;
	call.uni (retval0), 
	vprintf, 
	(
	param0, 
	param1
	);
	ld.param.b32 	%r1, [retval0];
	} // callseq 2
	ret;

}


// ===== COMPILED SASS (sm_100) =====

	.target	sm_100

	.elftype	@"ET_EXEC"


//--------------------- .note.nv.tkinfo           --------------------------
	.section	.note.nv.tkinfo,"",@"SHT_NOTE"
	.sectionflags	@"SHF_NOTE_NV_TKINFO"
	.tkinfo
        /*0018*/ 	.word	0x00000002
        /*0030*/ 	.string	""
        /*0030*/ 	.string	"ptxas"
        /*0030*/ 	.string	"Cuda compilation tools, release 13.0, V13.0.88"
        /*0030*/ 	.string	"Build cuda_13.0.r13.0/compiler.36424714_0"
        /*0030*/ 	.string	"-arch sm_100 -m 64 "



//--------------------- .note.nv.cuinfo           --------------------------
	.section	.note.nv.cuinfo,"",@"SHT_NOTE"
	.sectionflags	@"SHF_NOTE_NV_CUINFO"
        /*0018*/ 	.short	0x0002
        /*001a*/ 	.short	0x0064
        /*001c*/ 	.short	0x0082
	.zero		2


//--------------------- .nv.info                  --------------------------
	.section	.nv.info,"",@"SHT_CUDA_INFO"
	.align	4


	//----- nvinfo : EIATTR_REGCOUNT
	.align		4
        /*0000*/ 	.byte	0x04, 0x2f
        /*0002*/ 	.short	(.L_3 - .L_2)
	.align		4
.L_2:
        /*0004*/ 	.word	index@(_Z11hello_worldv)
        /*0008*/ 	.word	0x00000018


	//----- nvinfo : EIATTR_FRAME_SIZE
	.align		4
.L_3:
        /*000c*/ 	.byte	0x04, 0x11
        /*000e*/ 	.short	(.L_5 - .L_4)
	.align		4
.L_4:
        /*0010*/ 	.word	index@(_Z11hello_worldv)
        /*0014*/ 	.word	0x00000000


	//----- nvinfo : EIATTR_REGCOUNT
	.align		4
.L_5:
        /*0018*/ 	.byte	0x04, 0x2f
        /*001a*/ 	.short	(.L_7 - .L_6)
	.align		4
.L_6:
        /*001c*/ 	.word	index@(_Z10draw_scenePijPfPjiiS0_)
        /*0020*/ 	.word	0x00000030


	//----- nvinfo : EIATTR_FRAME_SIZE
	.align		4
.L_7:
        /*0024*/ 	.byte	0x04, 0x11
        /*0026*/ 	.short	(.L_9 - .L_8)
	.align		4
.L_8:
        /*0028*/ 	.word	index@($__internal_1_$__cuda_sm3x_div_rn_noftz_f32_slowpath)
        /*002c*/ 	.word	0x000000a8


	//----- nvinfo : EIATTR_FRAME_SIZE
	.align		4
.L_9:
        /*0030*/ 	.byte	0x04, 0x11
        /*0032*/ 	.short	(.L_11 - .L_10)
	.align		4
.L_10:
        /*0034*/ 	.word	index@($__internal_0_$__cuda_sm20_sqrt_rn_f32_slowpath)
        /*0038*/ 	.word	0x000000a8


	//----- nvinfo : EIATTR_FRAME_SIZE
	.align		4
.L_11:
        /*003c*/ 	.byte	0x04, 0x11
        /*003e*/ 	.short	(.L_13 - .L_12)
	.align		4
.L_12:
        /*0040*/ 	.word	index@($_Z10draw_scenePijPfPjiiS0_$_Z16sphere_collisionPfS_S_S_S_)
        /*0044*/ 	.word	0x000000a8


	//----- nvinfo : EIATTR_FRAME_SIZE
	.align		4
.L_13:
        /*0048*/ 	.byte	0x04, 0x11
        /*004a*/ 	.short	(.L_15 - .L_14)
	.align		4
.L_14:
        /*004c*/ 	.word	index@($_Z10draw_scenePijPfPjiiS0_$_Z15plane_collisionPfS_S_S_S_)
        /*0050*/ 	.word	0x000000a8


	//----- nvinfo : EIATTR_FRAME_SIZE
	.align		4
.L_15:
        /*0054*/ 	.byte	0x04, 0x11
        /*0056*/ 	.short	(.L_17 - .L_16)
	.align		4
.L_16:
        /*0058*/ 	.word	index@(_Z10draw_scenePijPfPjiiS0_)
        /*005c*/ 	.word	0x000000a8


	//----- nvinfo : EIATTR_MIN_STACK_SIZE
	.align		4
.L_17:
        /*0060*/ 	.byte	0x04, 0x12
        /*0062*/ 	.short	(.L_19 - .L_18)
	.align		4
.L_18:
        /*0064*/ 	.word	index@(_Z10draw_scenePijPfPjiiS0_)
        /*0068*/ 	.word	0x000000a8


	//----- nvinfo : EIATTR_MIN_STACK_SIZE
	.align		4
.L_19:
        /*006c*/ 	.byte	0x04, 0x12
        /*006e*/ 	.short	(.L_21 - .L_20)
	.align		4
.L_20:
        /*0070*/ 	.word	index@(_Z11hello_worldv)
        /*0074*/ 	.word	0x00000000
.L_21:


//--------------------- .nv.compat                --------------------------
	.section	.nv.compat,"",@"SHT_CUDA_COMPAT_INFO"
	.align	4
        /*0000*/ 	.byte	0x02, 0x09, 0x00, 0x00, 0x02, 0x02, 0x01, 0x00, 0x02, 0x05, 0x05, 0x00, 0x03, 0x07, 0x01, 0x01
        /*0010*/ 	.byte	0x02, 0x03, 0x00, 0x00, 0x02, 0x06, 0x01, 0x00, 0x04, 0x0b, 0x08, 0x00, 0x01, 0x00, 0x00, 0x00
        /*0020*/ 	.byte	0x00, 0x00, 0x00, 0x00


//--------------------- .nv.info._Z10draw_scenePijPfPjiiS0_ --------------------------
	.section	.nv.info._Z10draw_scenePijPfPjiiS0_,"",@"SHT_CUDA_INFO"
	.sectionflags	@""
	.align	4


	//----- nvinfo : EIATTR_CUDA_API_VERSION
	.align		4
        /*0000*/ 	.byte	0x04, 0x37
        /*0002*/ 	.short	(.L_23 - .L_22)
.L_22:
        /*0004*/ 	.word	0x00000082


	//----- nvinfo : EIATTR_KPARAM_INFO
	.align		4
.L_23:
        /*0008*/ 	.byte	0x04, 0x17
        /*000a*/ 	.short	(.L_25 - .L_24)
.L_24:
        /*000c*/ 	.word	0x00000000
        /*0010*/ 	.short	0x0006
        /*0012*/ 	.short	0x0028
        /*0014*/ 	.byte	0x00, 0xf5, 0x21, 0x00


	//----- nvinfo : EIATTR_KPARAM_INFO
	.align		4
.L_25:
        /*0018*/ 	.byte	0x04, 0x17
        /*001a*/ 	.short	(.L_27 - .L_26)
.L_26:
        /*001c*/ 	.word	0x00000000
        /*0020*/ 	.short	0x0005
        /*0022*/ 	.short	0x0024
        /*0024*/ 	.byte	0x00, 0xf0, 0x11, 0x00


	//----- nvinfo : EIATTR_KPARAM_INFO
	.align		4
.L_27:
        /*0028*/ 	.byte	0x04, 0x17
        /*002a*/ 	.short	(.L_29 - .L_28)
.L_28:
        /*002c*/ 	.word	0x00000000
        /*0030*/ 	.short	0x0004
        /*0032*/ 	.short	0x0020
        /*0034*/ 	.byte	0x00, 0xf0, 0x11, 0x00


	//----- nvinfo : EIATTR_KPARAM_INFO
	.align		4
.L_29:
        /*0038*/ 	.byte	0x04, 0x17
        /*003a*/ 	.short	(.L_31 - .L_30)
.L_30:
        /*003c*/ 	.word	0x00000000
        /*0040*/ 	.short	0x0003
        /*0042*/ 	.short	0x0018
        /*0044*/ 	.byte	0x00, 0xf5, 0x21, 0x00


	//----- nvinfo : EIATTR_KPARAM_INFO
	.align		4
.L_31:
        /*0048*/ 	.byte	0x04, 0x17
        /*004a*/ 	.short	(.L_33 - .L_32)
.L_32:
        /*004c*/ 	.word	0x00000000
        /*0050*/ 	.short	0x0002
        /*0052*/ 	.short	0x0010
        /*0054*/ 	.byte	0x00, 0xf5, 0x21, 0x00


	//----- nvinfo : EIATTR_KPARAM_INFO
	.align		4
.L_33:
        /*0058*/ 	.byte	0x04, 0x17
        /*005a*/ 	.short	(.L_35 - .L_34)
.L_34:
        /*005c*/ 	.word	0x00000000
        /*0060*/ 	.short	0x0001
        /*0062*/ 	.short	0x0008
        /*0064*/ 	.byte	0x00, 0xf0, 0x11, 0x00


	//----- nvinfo : EIATTR_KPARAM_INFO
	.align		4
.L_35:
        /*0068*/ 	.byte	0x04, 0x17
        /*006a*/ 	.short	(.L_37 - .L_36)
.L_36:
        /*006c*/ 	.word	0x00000000
        /*0070*/ 	.short	0x0000
        /*0072*/ 	.short	0x0000
        /*0074*/ 	.byte	0x00, 0xf5, 0x21, 0x00


	//----- nvinfo : EIATTR_SPARSE_MMA_MASK
	.align		4
.L_37:
        /*0078*/ 	.byte	0x03, 0x50
        /*007a*/ 	.short	0x0000


	//----- nvinfo : EIATTR_MAXREG_COUNT
	.align		4
        /*007c*/ 	.byte	0x03, 0x1b
        /*007e*/ 	.short	0x00ff


	//----- nvinfo : EIATTR_MERCURY_ISA_VERSION
	.align		4
        /*0080*/ 	.byte	0x03, 0x5f
        /*0082*/ 	.short	0x0101


	//----- nvinfo : EIATTR_VRC_CTA_INIT_COUNT
	.align		4
        /*0084*/ 	.byte	0x02, 0x4a
	.zero		1
	.zero		1


	//----- nvinfo : EIATTR_EXIT_INSTR_OFFSETS
	.align		4
        /*0088*/ 	.byte	0x04, 0x1c
        /*008a*/ 	.short	(.L_39 - .L_38)


	//   ....[0]....
.L_38:
        /*008c*/ 	.word	0x00001080


	//----- nvinfo : EIATTR_CRS_STACK_SIZE
	.align		4
.L_39:
        /*0090*/ 	.byte	0x04, 0x1e
        /*0092*/ 	.short	(.L_41 - .L_40)
.L_40:
        /*0094*/ 	.word	0x00000000


	//----- nvinfo : EIATTR_CBANK_PARAM_SIZE
	.align		4
.L_41:
        /*0098*/ 	.byte	0x03, 0x19
        /*009a*/ 	.short	0x0030


	//----- nvinfo : EIATTR_PARAM_CBANK
	.align		4
        /*009c*/ 	.byte	0x04, 0x0a
        /*009e*/ 	.short	(.L_43 - .L_42)
	.align		4
.L_42:
        /*00a0*/ 	.word	index@(.nv.constant0._Z10draw_scenePijPfPjiiS0_)
        /*00a4*/ 	.short	0x0380
        /*00a6*/ 	.short	0x0030


	//----- nvinfo : EIATTR_SW_WAR
	.align		4
.L_43:
        /*00a8*/ 	.byte	0x04, 0x36
        /*00aa*/ 	.short	(.L_45 - .L_44)
.L_44:
        /*00ac*/ 	.word	0x00000008
.L_45:


//--------------------- .nv.info._Z11hello_worldv --------------------------
	.section	.nv.info._Z11hello_worldv,"",@"SHT_CUDA_INFO"
	.sectionflags	@""
	.align	4


	//----- nvinfo : EIATTR_CUDA_API_VERSION
	.align		4
        /*0000*/ 	.byte	0x04, 0x37
        /*0002*/ 	.short	(.L_47 - .L_46)
.L_46:
        /*0004*/ 	.word	0x00000082


	//----- nvinfo : EIATTR_SPARSE_MMA_MASK
	.align		4
.L_47:
        /*0008*/ 	.byte	0x03, 0x50
        /*000a*/ 	.short	0x0000


	//----- nvinfo : EIATTR_MAXREG_COUNT
	.align		4
        /*000c*/ 	.byte	0x03, 0x1b
        /*000e*/ 	.short	0x00ff


	//----- nvinfo : EIATTR_EXTERNS
	.align		4
        /*0010*/ 	.byte	0x04, 0x0f
        /*0012*/ 	.short	(.L_49 - .L_48)


	//   ....[0]....
	.align		4
.L_48:
        /*0014*/ 	.word	index@(vprintf)


	//----- nvinfo : EIATTR_MERCURY_ISA_VERSION
	.align		4
.L_49:
        /*0018*/ 	.byte	0x03, 0x5f
        /*001a*/ 	.short	0x0101


	//----- nvinfo : EIATTR_VRC_CTA_INIT_COUNT
	.align		4
        /*001c*/ 	.byte	0x02, 0x4a
	.zero		1
	.zero		1


	//----- nvinfo : EIATTR_SYSCALL_OFFSETS
	.align		4
        /*0020*/ 	.byte	0x04, 0x46
        /*0022*/ 	.short	(.L_51 - .L_50)


	//   ....[0]....
.L_50:
        /*0024*/ 	.word	0x00000080


	//----- nvinfo : EIATTR_EXIT_INSTR_OFFSETS
	.align		4
.L_51:
        /*0028*/ 	.byte	0x04, 0x1c
        /*002a*/ 	.short	(.L_53 - .L_52)


	//   ....[0]....
.L_52:
        /*002c*/ 	.word	0x00000090


	//----- nvinfo : EIATTR_SW_WAR
	.align		4
.L_53:
        /*0030*/ 	.byte	0x04, 0x36
        /*0032*/ 	.short	(.L_55 - .L_54)
.L_54:
        /*0034*/ 	.word	0x00000008
.L_55:


//--------------------- .nv.callgraph             --------------------------
	.section	.nv.callgraph,"",@"SHT_CUDA_CALLGRAPH"
	.align	4
	.sectionentsize	8
	.align		4
        /*0000*/ 	.word	0x00000000
	.align		4
        /*0004*/ 	.word	0xffffffff
	.align		4
        /*0008*/ 	.word	index@(_Z11hello_worldv)
	.align		4
        /*000c*/ 	.word	index@(vprintf)
	.align		4
        /*0010*/ 	.word	0x00000000
	.align		4
        /*0014*/ 	.word	0xfffffffe
	.align		4
        /*0018*/ 	.word	0x00000000
	.align		4
        /*001c*/ 	.word	0xfffffffd
	.align		4
        /*0020*/ 	.word	0x00000000
	.align		4
        /*0024*/ 	.word	0xfffffffc


//--------------------- .nv.constant4             --------------------------
	.section	.nv.constant4,"a",@progbits
	.align	8
	.align		8
.nv.constant4:
        /*0000*/ 	.dword	collision_functions
	.align		8
        /*0008*/ 	.dword	$str$2
	.align		8
        /*0010*/ 	.dword	vprintf


//--------------------- .nv.constant2._Z10draw_scenePijPfPjiiS0_ --------------------------
	.section	.nv.constant2._Z10draw_scenePijPfPjiiS0_,"a",@progbits
	.sectionflags	@""
	.align	4
.nv.constant2._Z10draw_scenePijPfPjiiS0_:
        /*0000*/ 	.byte	0x01, 0x00, 0x00, 0x00, 0x00, 0x00, 0x00, 0x00, 0xa0, 0x19, 0x00, 0x00, 0x00, 0x00, 0x00, 0x00
        /*0010*/ 	.byte	0x90, 0x10, 0x00, 0x00, 0x00, 0x00, 0x00, 0x00


//--------------------- .text._Z10draw_scenePijPfPjiiS0_ --------------------------
	.section	.text._Z10draw_scenePijPfPjiiS0_,"ax",@progbits
	.align	128
        .global         _Z10draw_scenePijPfPjiiS0_
        .type           _Z10draw_scenePijPfPjiiS0_,@function
        .size           _Z10draw_scenePijPfPjiiS0_,(.L_x_63 - _Z10draw_scenePijPfPjiiS0_)
        .other          _Z10draw_scenePijPfPjiiS0_,@"STO_CUDA_ENTRY STV_DEFAULT"
_Z10draw_scenePijPfPjiiS0_:
.text._Z10draw_scenePijPfPjiiS0_:
[----:B------:R-:W0:Y:S01]  /*0000*/  LDC R1, c[0x0][0x37c] ;  /* 0x0000df00ff017b82 */ /* 0x000e220000000800 */
[----:B------:R-:W1:Y:S01]  /*0010*/  S2R R7, SR_TID.X ;  /* 0x0000000000077919 */ /* 0x000e620000002100 */
[----:B------:R-:W2:Y:S06]  /*0020*/  LDCU UR5, c[0x0][0x2fc] ;  /* 0x00005f80ff0577ac */ /* 0x000eac0008000800 */
[----:B------:R-:W1:Y:S01]  /*0030*/  S2UR UR6, SR_CTAID.X ;  /* 0x00000000000679c3 */ /* 0x000e620000002500 */
[----:B------:R-:W-:Y:S01]  /*0040*/  HFMA2 R4, -RZ, RZ, 0, 0 ;  /* 0x00000000ff047431 */ /* 0x000fe200000001ff */
[----:B------:R-:W3:Y:S01]  /*0050*/  S2R R6, SR_TID.Y ;  /* 0x0000000000067919 */ /* 0x000ee20000002200 */
[----:B------:R-:W4:Y:S01]  /*0060*/  LDCU UR8, c[0x0][0x3a4] ;  /* 0x00007480ff0877ac */ /* 0x000f220008000800 */
[----:B0-----:R-:W-:Y:S01]  /*0070*/  VIADD R1, R1, 0xffffffb8 ;  /* 0xffffffb801017836 */ /* 0x001fe20000000000 */
[----:B------:R-:W-:Y:S01]  /*0080*/  PLOP3.LUT P2, PT, PT, PT, PT, 0x8, 0x80 ;  /* 0x000000000080781c */ /* 0x000fe20003f4e170 */
[----:B------:R-:W-:Y:S01]  /*0090*/  IMAD.MOV.U32 R5, RZ, RZ, 0x3f800000 ;  /* 0x3f800000ff057424 */ /* 0x000fe200078e00ff */
[----:B------:R-:W0:Y:S01]  /*00a0*/  LDCU UR4, c[0x0][0x2f8] ;  /* 0x00005f00ff0477ac */ /* 0x000e220008000800 */
[----:B------:R-:W1:Y:S01]  /*00b0*/  LDC R36, c[0x0][0x360] ;  /* 0x0000d800ff247b82 */ /* 0x000e620000000800 */
[----:B------:R-:W-:Y:S01]  /*00c0*/  STL [R1+0x20], RZ ;  /* 0x000020ff01007387 */ /* 0x000fe20000100800 */
[----:B------:R-:W-:Y:S01]  /*00d0*/  P2R R37, PR, RZ, 0x4 ;  /* 0x00000004ff257803 */ /* 0x000fe20000000000 */
[----:B------:R-:W1:Y:S01]  /*00e0*/  LDCU.64 UR36, c[0x0][0x358] ;  /* 0x00006b00ff2477ac */ /* 0x000e620008000a00 */
[----:B------:R-:W-:Y:S01]  /*00f0*/  IMAD.MOV.U32 R31, RZ, RZ, -0x1 ;  /* 0xffffffffff1f7424 */ /* 0x000fe200078e00ff */
[----:B------:R-:W-:Y:S03]  /*0100*/  STL.64 [R1+0x28], R4 ;  /* 0x0000280401007387 */ /* 0x000fe60000100a00 */
[----:B------:R-:W3:Y:S01]  /*0110*/  S2UR UR7, SR_CTAID.Y ;  /* 0x00000000000779c3 */ /* 0x000ee20000002600 */
[----:B------:R-:W-:Y:S01]  /*0120*/  STL [R1+0x24], RZ ;  /* 0x000024ff01007387 */ /* 0x000fe20000100800 */
[----:B----4-:R-:W-:-:S06]  /*0130*/  IMAD.U32 R0, RZ, RZ, UR8 ;  /* 0x00000008ff007e24 */ /* 0x010fcc000f8e00ff */
[----:B------:R-:W3:Y:S01]  /*0140*/  LDC R3, c[0x0][0x364] ;  /* 0x0000d900ff037b82 */ /* 0x000ee20000000800 */
[----:B0-----:R-:W-:Y:S02]  /*0150*/  IADD3 R16, P1, PT, R1, UR4, RZ ;  /* 0x0000000401107c10 */ /* 0x001fe4000ff3e0ff */
[----:B------:R-:W-:Y:S01]  /*0160*/  ISETP.NE.AND P0, PT, R0, RZ, PT ;  /* 0x000000ff0000720c */ /* 0x000fe20003f05270 */
[----:B-1----:R-:W-:Y:S01]  /*0170*/  IMAD R7, R36, UR6, R7 ;  /* 0x0000000624077c24 */ /* 0x002fe2000f8e0207 */
[----:B------:R-:W0:Y:S04]  /*0180*/  LDCU UR6, c[0x0][0x370] ;  /* 0x00006e00ff0677ac */ /* 0x000e280008000800 */
[----:B------:R-:W-:Y:S01]  /*0190*/  I2FP.F32.S32 R2, R7 ;  /* 0x0000000700027245 */ /* 0x000fe20000201400 */
[----:B---3--:R-:W-:-:S02]  /*01a0*/  IMAD R6, R3, UR7, R6 ;  /* 0x0000000703067c24 */ /* 0x008fc4000f8e0206 */
[----:B0-----:R-:W-:-:S03]  /*01b0*/  IMAD R36, R36, UR6, RZ ;  /* 0x0000000624247c24 */ /* 0x001fc6000f8e02ff */
[----:B------:R-:W-:Y:S01]  /*01c0*/  I2FP.F32.U32 R3, R6 ;  /* 0x0000000600037245 */ /* 0x000fe20000201000 */
[----:B------:R-:W-:-:S04]  /*01d0*/  IMAD R36, R6, R36, R7 ;  /* 0x0000002406247224 */ /* 0x000fc800078e0207 */
[----:B------:R2:W-:Y:S02]  /*01e0*/  STL.64 [R1+0x18], R2 ;  /* 0x0000180201007387 */ /* 0x0005e40000100a00 */
[----:B--2---:R-:W-:Y:S01]  /*01f0*/  IADD3.X R2, PT, PT, RZ, UR5, RZ, P1, !PT ;  /* 0x00000005ff027c10 */ /* 0x004fe20008ffe4ff */
[----:B------:R-:W-:Y:S06]  /*0200*/  @!P0 BRA `(.L_x_0) ;  /* 0x0000000400148947 */ /* 0x000fec0003800000 */
[----:B------:R-:W-:Y:S01]  /*0210*/  BSSY.RECONVERGENT B8, `(.L_x_1) ;  /* 0x0000042000087945 */ /* 0x000fe20003800200 */
[----:B------:R-:W-:Y:S01]  /*0220*/  IMAD.MOV.U32 R31, RZ, RZ, -0x1 ;  /* 0xffffffffff1f7424 */ /* 0x000fe200078e00ff */
[----:B------:R-:W-:Y:S01]  /*0230*/  MOV R26, RZ ;  /* 0x000000ff001a7202 */ /* 0x000fe20000000f00 */
[----:B------:R-:W-:Y:S01]  /*0240*/  IMAD.MOV.U32 R27, RZ, RZ, 0x4cbebc20 ;  /* 0x4cbebc20ff1b7424 */ /* 0x000fe200078e00ff */
[----:B------:R-:W0:Y:S01]  /*0250*/  LDCU UR38, c[0x0][0x3a0] ;  /* 0x00007400ff2677ac */ /* 0x000e220008000800 */
[----:B------:R-:W-:Y:S02]  /*0260*/  IMAD.MOV.U32 R25, RZ, RZ, RZ ;  /* 0x000000ffff197224 */ /* 0x000fe400078e00ff */
[----:B------:R-:W-:-:S07]  /*0270*/  IMAD.MOV.U32 R23, RZ, RZ, -0x1 ;  /* 0xffffffffff177424 */ /* 0x000fce00078e00ff */
.L_x_6:
[----:B-1----:R-:W1:Y:S02]  /*0280*/  LDC.64 R44, c[0x0][0x398] ;  /* 0x0000e600ff2c7b82 */ /* 0x002e640000000a00 */
[----:B-1----:R-:W-:-:S05]  /*0290*/  IMAD.WIDE.U32 R44, R25, 0x4, R44 ;  /* 0x00000004192c7825 */ /* 0x002fca00078e002c */
[----:B------:R-:W2:Y:S01]  /*02a0*/  LDG.E R0, desc[UR36][R44.64] ;  /* 0x000000242c007981 */ /* 0x000ea2000c1e1900 */
[----:B------:R-:W-:Y:S01]  /*02b0*/  BSSY.RECONVERGENT B7, `(.L_x_2) ;  /* 0x0000032000077945 */ /* 0x000fe20003800200 */
[----:B--2---:R-:W-:-:S13]  /*02c0*/  ISETP.NE.AND P0, PT, R0, RZ, PT ;  /* 0x000000ff0000720c */ /* 0x004fda0003f05270 */
[----:B-----5:R-:W-:Y:S05]  /*02d0*/  @!P0 BRA `(.L_x_3) ;  /* 0x0000000000bc8947 */ /* 0x020fea0003800000 */
[----:B------:R-:W1:Y:S01]  /*02e0*/  LDC.64 R38, c[0x4][RZ] ;  /* 0x01000000ff267b82 */ /* 0x000e620000000a00 */
[----:B------:R-:W-:Y:S02]  /*02f0*/  HFMA2 R19, -RZ, RZ, 0, 0 ;  /* 0x00000000ff137431 */ /* 0x000fe400000001ff */
[----:B-1----:R-:W-:-:S07]  /*0300*/  IMAD.WIDE.U32 R38, R25, 0x8, R38 ;  /* 0x0000000819267825 */ /* 0x002fce00078e0026 */
.L_x_5:
[----:B------:R-:W2:Y:S01]  /*0310*/  LDG.E R14, desc[UR36][R38.64] ;  /* 0x00000024260e7981 */ /* 0x000ea2000c1e1900 */
[----:B-1----:R-:W1:Y:S01]  /*0320*/  LDC.64 R8, c[0x0][0x390] ;  /* 0x0000e400ff087b82 */ /* 0x002e620000000a00 */
[----:B------:R-:W-:Y:S01]  /*0330*/  IADD3 R6, P1, PT, R16, 0x24, RZ ;  /* 0x0000002410067810 */ /* 0x000fe20007f3e0ff */
[----:B0-----:R-:W-:Y:S01]  /*0340*/  IMAD R3, R26, UR38, RZ ;  /* 0x000000261a037c24 */ /* 0x001fe2000f8e02ff */
[C---:B------:R-:W-:Y:S01]  /*0350*/  IADD3 R17, P2, PT, R16.reuse, 0xc, RZ ;  /* 0x0000000c10117810 */ /* 0x040fe20007f5e0ff */
[----:B------:R-:W-:Y:S01]  /*0360*/  BSSY.RECONVERGENT B6, `(.L_x_4) ;  /* 0x000000d000067945 */ /* 0x000fe20003800200 */
[----:B------:R-:W-:Y:S01]  /*0370*/  IADD3 R4, P0, PT, R16, 0x18, RZ ;  /* 0x0000001810047810 */ /* 0x000fe20007f1e0ff */
[----:B------:R-:W-:Y:S01]  /*0380*/  IMAD.MOV.U32 R10, RZ, RZ, R16 ;  /* 0x000000ffff0a7224 */ /* 0x000fe200078e0010 */
[----:B------:R-:W-:Y:S01]  /*0390*/  MOV R12, R17 ;  /* 0x00000011000c7202 */ /* 0x000fe20000000f00 */
[--C-:B------:R-:W-:Y:S01]  /*03a0*/  IMAD.MOV.U32 R11, RZ, RZ, R2.reuse ;  /* 0x000000ffff0b7224 */ /* 0x100fe200078e0002 */
[----:B------:R-:W-:Y:S01]  /*03b0*/  IADD3.X R5, PT, PT, RZ, R2, RZ, P0, !PT ;  /* 0x00000002ff057210 */ /* 0x000fe200007fe4ff */
[--C-:B------:R-:W-:Y:S01]  /*03c0*/  IMAD.X R7, RZ, RZ, R2.reuse, P1 ;  /* 0x000000ffff077224 */ /* 0x100fe200008e0602 */
[----:B------:R-:W-:Y:S01]  /*03d0*/  MOV R20, 0x430 ;  /* 0x0000043000147802 */ /* 0x000fe20000000f00 */
[----:B------:R-:W-:-:S02]  /*03e0*/  IMAD.X R13, RZ, RZ, R2, P2 ;  /* 0x000000ffff0d7224 */ /* 0x000fc400010e0602 */
[----:B------:R-:W-:Y:S02]  /*03f0*/  IMAD.MOV.U32 R21, RZ, RZ, 0x0 ;  /* 0x00000000ff157424 */ /* 0x000fe400078e00ff */
[----:B-1----:R-:W-:Y:S01]  /*0400*/  IMAD.WIDE R8, R3, 0x4, R8 ;  /* 0x0000000403087825 */ /* 0x002fe200078e0208 */
[----:B--2--5:R-:W0:Y:S06]  /*0410*/  LDC.64 R14, c[0x2][R14] ;  /* 0x008000000e0e7b82 */ /* 0x024e2c0000000a00 */
[----:B0-----:R-:W-:Y:S05]  /*0420*/  CALL.REL.NOINC R14 `(_Z10draw_scenePijPfPjiiS0_) ;  /* 0xfffffff80ef47344 */ /* 0x001fea0003c3ffff */
[----:B------:R-:W-:Y:S05]  /*0430*/  BSYNC.RECONVERGENT B6 ;  /* 0x0000000000067941 */ /* 0x000fea0003800200 */
.L_x_4:
[----:B------:R-:W0:Y:S01]  /*0440*/  F2F.F64.F32 R6, R4 ;  /* 0x0000000400067310 */ /* 0x000e220000201800 */
[----:B------:R-:W-:Y:S01]  /*0450*/  UMOV UR4, 0xd2f1a9fc ;  /* 0xd2f1a9fc00047882 */ /* 0x000fe20000000000 */
[----:B------:R-:W-:Y:S01]  /*0460*/  UMOV UR5, 0x3f50624d ;  /* 0x3f50624d00057882 */ /* 0x000fe20000000000 */
[----:B------:R-:W2:Y:S01]  /*0470*/  LDG.E R0, desc[UR36][R44.64] ;  /* 0x000000242c007981 */ /* 0x000ea2000c1e1900 */
[----:B0-----:R-:W-:-:S06]  /*0480*/  DSETP.GT.AND P0, PT, R6, UR4, PT ;  /* 0x0000000406007e2a */ /* 0x001fcc000bf04000 */
[----:B------:R-:W-:-:S13]  /*0490*/  FSETP.GEU.OR P0, PT, R4, R27, !P0 ;  /* 0x0000001b0400720b */ /* 0x000fda000470e400 */
[----:B------:R-:W0:Y:S02]  /*04a0*/  @!P0 LDC R5, c[0x0][0x2f8] ;  /* 0x0000be00ff058b82 */ /* 0x000e240000000800 */
[----:B0-----:R-:W-:-:S05]  /*04b0*/  @!P0 IMAD.IADD R3, R16, 0x1, -R5 ;  /* 0x0000000110038824 */ /* 0x001fca00078e0a05 */
[----:B------:R-:W3:Y:S04]  /*04c0*/  @!P0 LDL R24, [R3] ;  /* 0x0000000003188983 */ /* 0x000ee80000100800 */
[----:B---3--:R1:W-:Y:S04]  /*04d0*/  @!P0 STL [R1+0x30], R24 ;  /* 0x0000301801008387 */ /* 0x0083e80000100800 */
[----:B------:R-:W3:Y:S01]  /*04e0*/  @!P0 LDL R22, [R3+0x4] ;  /* 0x0000040003168983 */ /* 0x000ee20000100800 */
[----:B------:R-:W-:-:S03]  /*04f0*/  @!P0 IADD3 R17, PT, PT, -R5, R17, RZ ;  /* 0x0000001105118210 */ /* 0x000fc60007ffe1ff */
[----:B---3--:R1:W-:Y:S04]  /*0500*/  @!P0 STL [R1+0x34], R22 ;  /* 0x0000341601008387 */ /* 0x0083e80000100800 */
[----:B------:R-:W3:Y:S01]  /*0510*/  @!P0 LDL R18, [R3+0x8] ;  /* 0x0000080003128983 */ /* 0x000ee20000100800 */
[----:B------:R-:W-:-:S05]  /*0520*/  VIADD R19, R19, 0x1 ;  /* 0x0000000113137836 */ /* 0x000fca0000000000 */
[----:B--2---:R-:W-:Y:S01]  /*0530*/  ISETP.GE.U32.AND P1, PT, R19, R0, PT ;  /* 0x000000001300720c */ /* 0x004fe20003f26070 */
[----:B---3--:R1:W-:Y:S04]  /*0540*/  @!P0 STL [R1+0x38], R18 ;  /* 0x0000381201008387 */ /* 0x0083e80000100800 */
[----:B------:R1:W5:Y:S04]  /*0550*/  @!P0 LDL R30, [R17] ;  /* 0x00000000111e8983 */ /* 0x0003680000100800 */
[----:B------:R1:W5:Y:S04]  /*0560*/  @!P0 LDL R29, [R17+0x4] ;  /* 0x00000400111d8983 */ /* 0x0003680000100800 */
[----:B------:R1:W5:Y:S01]  /*0570*/  @!P0 LDL R28, [R17+0x8] ;  /* 0x00000800111c8983 */ /* 0x0003620000100800 */
[----:B------:R-:W-:Y:S01]  /*0580*/  @!P0 IMAD.MOV.U32 R31, RZ, RZ, R26 ;  /* 0x000000ffff1f8224 */ /* 0x000fe200078e001a */
[----:B------:R-:W-:Y:S01]  /*0590*/  @!P0 MOV R23, R25 ;  /* 0x0000001900178202 */ /* 0x000fe20000000f00 */
[----:B------:R-:W-:-:S02]  /*05a0*/  @!P0 IMAD.MOV.U32 R27, RZ, RZ, R4 ;  /* 0x000000ffff1b8224 */ /* 0x000fc400078e0004 */
[----:B------:R-:W-:Y:S01]  /*05b0*/  VIADD R26, R26, 0x1 ;  /* 0x000000011a1a7836 */ /* 0x000fe20000000000 */
[----:B------:R-:W-:Y:S06]  /*05c0*/  @!P1 BRA `(.L_x_5) ;  /* 0xfffffffc00509947 */ /* 0x000fec000383ffff */
.L_x_3:
[----:B0-----:R-:W-:Y:S05]  /*05d0*/  BSYNC.RECONVERGENT B7 ;  /* 0x0000000000077941 */ /* 0x001fea0003800200 */
.L_x_2:
[----:B------:R-:W0:Y:S01]  /*05e0*/  LDCU UR4, c[0x0][0x3a4] ;  /* 0x00007480ff0477ac */ /* 0x000e220008000800 */
[----:B------:R-:W-:Y:S01]  /*05f0*/  IADD3 R25, PT, PT, R25, 0x1, RZ ;  /* 0x0000000119197810 */ /* 0x000fe20007ffe0ff */
[----:B0-----:R-:W-:-:S05]  /*0600*/  IMAD.U32 R0, RZ, RZ, UR4 ;  /* 0x00000004ff007e24 */ /* 0x001fca000f8e00ff */
[----:B------:R-:W-:-:S13]  /*0610*/  ISETP.NE.AND P0, PT, R25, R0, PT ;  /* 0x000000001900720c */ /* 0x000fda0003f05270 */
[----:B------:R-:W-:Y:S05]  /*0620*/  @P0 BRA `(.L_x_6) ;  /* 0xfffffffc00140947 */ /* 0x000fea000383ffff */
[----:B------:R-:W-:Y:S05]  /*0630*/  BSYNC.RECONVERGENT B8 ;  /* 0x0000000000087941 */ /* 0x000fea0003800200 */
.L_x_1:
[----:B------:R-:W-:-:S04]  /*0640*/  ISETP.GT.AND P0, PT, R23, -0x1, PT ;  /* 0xffffffff1700780c */ /* 0x000fc80003f04270 */
[----:B------:R-:W-:-:S09]  /*0650*/  P2R R37, PR, RZ, 0x1 ;  /* 0x00000001ff257803 */ /* 0x000fd20000000000 */
.L_x_0:
[----:B------:R-:W0:Y:S02]  /*0660*/  LDC.64 R6, c[0x0][0x3a8] ;  /* 0x0000ea00ff067b82 */ /* 0x000e240000000a00 */
[----:B0-----:R-:W1:Y:S04]  /*0670*/  LDG.E R3, desc[UR36][R6.64] ;  /* 0x0000002406037981 */ /* 0x001e68000c1e1900 */
[----:B------:R-:W2:Y:S04]  /*0680*/  LDG.E R5, desc[UR36][R6.64+0x4] ;  /* 0x0000042406057981 */ /* 0x000ea8000c1e1900 */
[----:B------:R-:W3:Y:S01]  /*0690*/  LDG.E R9, desc[UR36][R6.64+0x8] ;  /* 0x0000082406097981 */ /* 0x000ee2000c1e1900 */
[----:B------:R-:W-:Y:S01]  /*06a0*/  ISETP.NE.AND P2, PT, R0, RZ, PT ;  /* 0x000000ff0000720c */ /* 0x000fe20003f45270 */
[----:B------:R-:W-:Y:S03]  /*06b0*/  BSSY.RECONVERGENT B6, `(.L_x_7) ;  /* 0x0000017000067945 */ /* 0x000fe60003800200 */
[----:B------:R-:W-:Y:S01]  /*06c0*/  P2R R19, PR, RZ, 0x4 ;  /* 0x00000004ff137803 */ /* 0x000fe20000000000 */
[----:B-1----:R-:W-:Y:S01]  /*06d0*/  FADD R24, -R24, R3 ;  /* 0x0000000318187221 */ /* 0x002fe20000000100 */
[----:B--2---:R-:W-:-:S03]  /*06e0*/  FADD R22, -R22, R5 ;  /* 0x0000000516167221 */ /* 0x004fc60000000100 */
[----:B------:R-:W-:Y:S01]  /*06f0*/  FFMA R3, R24, R24, RZ ;  /* 0x0000001818037223 */ /* 0x000fe200000000ff */
[----:B---3--:R-:W-:-:S03]  /*0700*/  FADD R26, -R18, R9 ;  /* 0x00000009121a7221 */ /* 0x008fc60000000100 */
[----:B------:R-:W-:Y:S01]  /*0710*/  FFMA R3, R22, R22, R3 ;  /* 0x0000001616037223 */ /* 0x000fe20000000003 */
[----:B------:R-:W-:-:S03]  /*0720*/  IADD3 R18, P1, PT, R16, 0x3c, RZ ;  /* 0x0000003c10127810 */ /* 0x000fc60007f3e0ff */
[----:B------:R-:W-:Y:S01]  /*0730*/  FFMA R4, R26, R26, R3 ;  /* 0x0000001a1a047223 */ /* 0x000fe20000000003 */
[----:B------:R-:W-:-:S03]  /*0740*/  IADD3.X R17, PT, PT, RZ, R2, RZ, P1, !PT ;  /* 0x00000002ff117210 */ /* 0x000fc60000ffe4ff */
[----:B------:R-:W-:Y:S01]  /*0750*/  VIADD R5, R4, 0xf3000000 ;  /* 0xf300000004057836 */ /* 0x000fe20000000000 */
[----:B------:R0:W1:Y:S04]  /*0760*/  MUFU.RSQ R3, R4 ;  /* 0x0000000400037308 */ /* 0x0000680000001400 */
[----:B------:R-:W-:-:S13]  /*0770*/  ISETP.GT.U32.AND P0, PT, R5, 0x727fffff, PT ;  /* 0x727fffff0500780c */ /* 0x000fda0003f04070 */
[----:B01----:R-:W-:Y:S05]  /*0780*/  @!P0 BRA `(.L_x_8) ;  /* 0x0000000000148947 */ /* 0x003fea0003800000 */
[----:B------:R-:W-:Y:S01]  /*0790*/  MOV R20, 0x7c0 ;  /* 0x000007c000147802 */ /* 0x000fe20000000f00 */
[----:B------:R-:W-:-:S07]  /*07a0*/  IMAD.MOV.U32 R21, RZ, RZ, 0x0 ;  /* 0x00000000ff157424 */ /* 0x000fce00078e00ff */
[----:B-----5:R-:W-:Y:S05]  /*07b0*/  CALL.REL.NOINC `($__internal_0_$__cuda_sm20_sqrt_rn_f32_slowpath) ;  /* 0x0000002000507944 */ /* 0x020fea0003c00000 */
[----:B------:R-:W-:Y:S01]  /*07c0*/  IMAD.MOV.U32 R27, RZ, RZ, R4 ;  /* 0x000000ffff1b7224 */ /* 0x000fe200078e0004 */
[----:B------:R-:W-:Y:S06]  /*07d0*/  BRA `(.L_x_9) ;  /* 0x0000000000107947 */ /* 0x000fec0003800000 */
.L_x_8:
[----:B------:R-:W-:Y:S01]  /*07e0*/  FMUL.FTZ R27, R4, R3 ;  /* 0x00000003041b7220 */ /* 0x000fe20000410000 */
[----:B------:R-:W-:-:S03]  /*07f0*/  FMUL.FTZ R3, R3, 0.5 ;  /* 0x3f00000003037820 */ /* 0x000fc60000410000 */
[----:B------:R-:W-:-:S04]  /*0800*/  FFMA R4, -R27, R27, R4 ;  /* 0x0000001b1b047223 */ /* 0x000fc80000000104 */
[----:B------:R-:W-:-:S07]  /*0810*/  FFMA R27, R4, R3, R27 ;  /* 0x00000003041b7223 */ /* 0x000fce000000001b */
.L_x_9:
[----:B------:R-:W-:Y:S05]  /*0820*/  BSYNC.RECONVERGENT B6 ;  /* 0x0000000000067941 */ /* 0x000fea0003800200 */
.L_x_7:
[----:B------:R-:W0:Y:S01]  /*0830*/  MUFU.RCP R0, R27 ;  /* 0x0000001b00007308 */ /* 0x000e220000001000 */
[----:B------:R-:W-:Y:S07]  /*0840*/  BSSY.RECONVERGENT B6, `(.L_x_10) ;  /* 0x000000d000067945 */ /* 0x000fee0003800200 */
[----:B------:R-:W1:Y:S01]  /*0850*/  FCHK P0, R24, R27 ;  /* 0x0000001b18007302 */ /* 0x000e620000000000 */
[----:B0-----:R-:W-:-:S04]  /*0860*/  FFMA R3, R0, -R27, 1 ;  /* 0x3f80000000037423 */ /* 0x001fc8000000081b */
[----:B------:R-:W-:-:S04]  /*0870*/  FFMA R3, R0, R3, R0 ;  /* 0x0000000300037223 */ /* 0x000fc80000000000 */
[----:B------:R-:W-:-:S04]  /*0880*/  FFMA R4, R24, R3, RZ ;  /* 0x0000000318047223 */ /* 0x000fc800000000ff */
[----:B------:R-:W-:-:S04]  /*0890*/  FFMA R0, R4, -R27, R24 ;  /* 0x8000001b04007223 */ /* 0x000fc80000000018 */
[----:B------:R-:W-:Y:S01]  /*08a0*/  FFMA R4, R3, R0, R4 ;  /* 0x0000000003047223 */ /* 0x000fe20000000004 */
[----:B-1----:R-:W-:Y:S06]  /*08b0*/  @!P0 BRA `(.L_x_11) ;  /* 0x0000000000148947 */ /* 0x002fec0003800000 */
[----:B------:R-:W-:Y:S01]  /*08c0*/  MOV R4, R24 ;  /* 0x0000001800047202 */ /* 0x000fe20000000f00 */
[----:B------:R-:W-:Y:S01]  /*08d0*/  IMAD.MOV.U32 R5, RZ, RZ, R27 ;  /* 0x000000ffff057224 */ /* 0x000fe200078e001b */
[----:B------:R-:W-:Y:S01]  /*08e0*/  MOV R20, 0x910 ;  /* 0x0000091000147802 */ /* 0x000fe20000000f00 */
[----:B------:R-:W-:-:S07]  /*08f0*/  IMAD.MOV.U32 R21, RZ, RZ, 0x0 ;  /* 0x00000000ff157424 */ /* 0x000fce00078e00ff */
[----:B-----5:R-:W-:Y:S05]  /*0900*/  CALL.REL.NOINC `($__internal_1_$__cuda_sm3x_div_rn_noftz_f32_slowpath) ;  /* 0x0000002000687944 */ /* 0x020fea0003c00000 */
.L_x_11:
[----:B------:R-:W-:Y:S05]  /*0910*/  BSYNC.RECONVERGENT B6 ;  /* 0x0000000000067941 */ /* 0x000fea0003800200 */
.L_x_10:
[----:B------:R-:W0:Y:S01]  /*0920*/  MUFU.RCP R3, R27 ;  /* 0x0000001b00037308 */ /* 0x000e220000001000 */
[----:B------:R1:W-:Y:S01]  /*0930*/  STL [R1+0x3c], R4 ;  /* 0x00003c0401007387 */ /* 0x0003e20000100800 */
[----:B------:R-:W-:Y:S06]  /*0940*/  BSSY.RECONVERGENT B6, `(.L_x_12) ;  /* 0x000000e000067945 */ /* 0x000fec0003800200 */
[----:B------:R-:W2:Y:S01]  /*0950*/  FCHK P0, R22, R27 ;  /* 0x0000001b16007302 */ /* 0x000ea20000000000 */
[----:B0-----:R-:W-:-:S04]  /*0960*/  FFMA R0, R3, -R27, 1 ;  /* 0x3f80000003007423 */ /* 0x001fc8000000081b */
[----:B------:R-:W-:-:S04]  /*0970*/  FFMA R6, R3, R0, R3 ;  /* 0x0000000003067223 */ /* 0x000fc80000000003 */
[----:B------:R-:W-:-:S04]  /*0980*/  FFMA R3, R22, R6, RZ ;  /* 0x0000000616037223 */ /* 0x000fc800000000ff */
[----:B------:R-:W-:-:S04]  /*0990*/  FFMA R0, R3, -R27, R22 ;  /* 0x8000001b03007223 */ /* 0x000fc80000000016 */
[----:B------:R-:W-:Y:S01]  /*09a0*/  FFMA R0, R6, R0, R3 ;  /* 0x0000000006007223 */ /* 0x000fe20000000003 */
[----:B-12---:R-:W-:Y:S06]  /*09b0*/  @!P0 BRA `(.L_x_13) ;  /* 0x0000000000188947 */ /* 0x006fec0003800000 */
[----:B------:R-:W-:Y:S01]  /*09c0*/  MOV R4, R22 ;  /* 0x0000001600047202 */ /* 0x000fe20000000f00 */
[----:B------:R-:W-:Y:S01]  /*09d0*/  IMAD.MOV.U32 R5, RZ, RZ, R27 ;  /* 0x000000ffff057224 */ /* 0x000fe200078e001b */
[----:B------:R-:W-:Y:S01]  /*09e0*/  MOV R20, 0xa10 ;  /* 0x00000a1000147802 */ /* 0x000fe20000000f00 */
[----:B------:R-:W-:-:S07]  /*09f0*/  IMAD.MOV.U32 R21, RZ, RZ, 0x0 ;  /* 0x00000000ff157424 */ /* 0x000fce00078e00ff */
[----:B-----5:R-:W-:Y:S05]  /*0a00*/  CALL.REL.NOINC `($__internal_1_$__cuda_sm3x_div_rn_noftz_f32_slowpath) ;  /* 0x0000002000287944 */ /* 0x020fea0003c00000 */
[----:B------:R-:W-:-:S07]  /*0a10*/  MOV R0, R4 ;  /* 0x0000000400007202 */ /* 0x000fce0000000f00 */
.L_x_13:
[----:B------:R-:W-:Y:S05]  /*0a20*/  BSYNC.RECONVERGENT B6 ;  /* 0x0000000000067941 */ /* 0x000fea0003800200 */
.L_x_12:
        /* <DEDUP_REMOVED lines=10> */
[----:B------:R-:W-:Y:S02]  /*0ad0*/  HFMA2 R21, -RZ, RZ, 0, 0 ;  /* 0x00000000ff157431 */ /* 0x000fe400000001ff */
[----:B------:R-:W-:Y:S01]  /*0ae0*/  IMAD.MOV.U32 R4, RZ, RZ, R26 ;  /* 0x000000ffff047224 */ /* 0x000fe200078e001a */
[----:B------:R-:W-:Y:S01]  /*0af0*/  MOV R20, 0xb20 ;  /* 0x00000b2000147802 */ /* 0x000fe20000000f00 */
[----:B------:R-:W-:-:S07]  /*0b00*/  IMAD.MOV.U32 R5, RZ, RZ, R27 ;  /* 0x000000ffff057224 */ /* 0x000fce00078e001b */
[----:B-----5:R-:W-:Y:S05]  /*0b10*/  CALL.REL.NOINC `($__internal_1_$__cuda_sm3x_div_rn_noftz_f32_slowpath) ;  /* 0x0000001c00e47944 */ /* 0x020fea0003c00000 */
.L_x_15:
[----:B------:R-:W-:Y:S05]  /*0b20*/  BSYNC.RECONVERGENT B6 ;  /* 0x0000000000067941 */ /* 0x000fea0003800200 */
.L_x_14:
[----:B------:R0:W-:Y:S01]  /*0b30*/  STL [R1+0x44], R4 ;  /* 0x0000440401007387 */ /* 0x0001e20000100800 */
[----:B------:R-:W-:Y:S01]  /*0b40*/  ISETP.NE.AND P0, PT, R19, RZ, PT ;  /* 0x000000ff1300720c */ /* 0x000fe20003f05270 */
[----:B------:R-:W-:Y:S01]  /*0b50*/  BSSY.RECONVERGENT B8, `(.L_x_16) ;  /* 0x0000034000087945 */ /* 0x000fe20003800200 */
[----:B------:R-:W-:-:S11]  /*0b60*/  IMAD.MOV.U32 R23, RZ, RZ, 0x4cbebc20 ;  /* 0x4cbebc20ff177424 */ /* 0x000fd600078e00ff */
[----:B0-----:R-:W-:Y:S05]  /*0b70*/  @!P0 BRA `(.L_x_17) ;  /* 0x0000000000c48947 */ /* 0x001fea0003800000 */
[----:B------:R-:W-:Y:S01]  /*0b80*/  IADD3 R22, P0, PT, R16, 0x30, RZ ;  /* 0x0000003010167810 */ /* 0x000fe20007f1e0ff */
[----:B------:R-:W-:Y:S01]  /*0b90*/  IMAD.MOV.U32 R23, RZ, RZ, 0x4cbebc20 ;  /* 0x4cbebc20ff177424 */ /* 0x000fe200078e00ff */
[----:B------:R-:W-:Y:S01]  /*0ba0*/  MOV R26, RZ ;  /* 0x000000ff001a7202 */ /* 0x000fe20000000f00 */
[----:B------:R-:W-:Y:S02]  /*0bb0*/  IMAD.MOV.U32 R25, RZ, RZ, RZ ;  /* 0x000000ffff197224 */ /* 0x000fe400078e00ff */
[----:B------:R-:W-:-:S08]  /*0bc0*/  IMAD.X R19, RZ, RZ, R2, P0 ;  /* 0x000000ffff137224 */ /* 0x000fd000000e0602 */
.L_x_22:
[----:B------:R-:W0:Y:S02]  /*0bd0*/  LDC.64 R44, c[0x0][0x398] ;  /* 0x0000e600ff2c7b82 */ /* 0x000e240000000a00 */
[----:B0-----:R-:W-:-:S05]  /*0be0*/  IMAD.WIDE.U32 R44, R25, 0x4, R44 ;  /* 0x00000004192c7825 */ /* 0x001fca00078e002c */
[----:B------:R-:W2:Y:S01]  /*0bf0*/  LDG.E R0, desc[UR36][R44.64] ;  /* 0x000000242c007981 */ /* 0x000ea2000c1e1900 */
[----:B------:R-:W-:Y:S01]  /*0c00*/  BSSY.RECONVERGENT B7, `(.L_x_18) ;  /* 0x0000024000077945 */ /* 0x000fe20003800200 */
[----:B--2---:R-:W-:-:S13]  /*0c10*/  ISETP.NE.AND P0, PT, R0, RZ, PT ;  /* 0x000000ff0000720c */ /* 0x004fda0003f05270 */
[----:B------:R-:W-:Y:S05]  /*0c20*/  @!P0 BRA `(.L_x_19) ;  /* 0x0000000000848947 */ /* 0x000fea0003800000 */
[----:B------:R-:W0:Y:S01]  /*0c30*/  LDC.64 R38, c[0x4][RZ] ;  /* 0x01000000ff267b82 */ /* 0x000e220000000a00 */
[----:B------:R-:W-:Y:S02]  /*0c40*/  HFMA2 R24, -RZ, RZ, 0, 0 ;  /* 0x00000000ff187431 */ /* 0x000fe400000001ff */
[----:B0-----:R-:W-:-:S07]  /*0c50*/  IMAD.WIDE.U32 R38, R25, 0x8, R38 ;  /* 0x0000000819267825 */ /* 0x001fce00078e0026 */
.L_x_21:
[----:B------:R-:W2:Y:S01]  /*0c60*/  LDG.E R14, desc[UR36][R38.64] ;  /* 0x00000024260e7981 */ /* 0x000ea2000c1e1900 */
[----:B------:R-:W0:Y:S01]  /*0c70*/  LDC.64 R8, c[0x0][0x390] ;  /* 0x0000e400ff087b82 */ /* 0x000e220000000a00 */
[----:B------:R-:W1:Y:S01]  /*0c80*/  LDCU UR4, c[0x0][0x3a0] ;  /* 0x00007400ff0477ac */ /* 0x000e620008000800 */
[----:B------:R-:W-:Y:S01]  /*0c90*/  IADD3 R12, P0, PT, R16, 0xc, RZ ;  /* 0x0000000c100c7810 */ /* 0x000fe20007f1e0ff */
[----:B------:R-:W-:Y:S01]  /*0ca0*/  BSSY.RECONVERGENT B6, `(.L_x_20) ;  /* 0x000000e000067945 */ /* 0x000fe20003800200 */
[----:B------:R-:W-:Y:S01]  /*0cb0*/  IMAD.MOV.U32 R4, RZ, RZ, R22 ;  /* 0x000000ffff047224 */ /* 0x000fe200078e0016 */
[----:B------:R-:W-:Y:S01]  /*0cc0*/  MOV R6, R18 ;  /* 0x0000001200067202 */ /* 0x000fe20000000f00 */
[----:B------:R-:W-:Y:S01]  /*0cd0*/  IMAD.MOV.U32 R5, RZ, RZ, R19 ;  /* 0x000000ffff057224 */ /* 0x000fe200078e0013 */
[----:B------:R-:W-:Y:S01]  /*0ce0*/  MOV R11, R2 ;  /* 0x00000002000b7202 */ /* 0x000fe20000000f00 */
[----:B------:R-:W-:Y:S01]  /*0cf0*/  IMAD.MOV.U32 R7, RZ, RZ, R17 ;  /* 0x000000ffff077224 */ /* 0x000fe200078e0011 */
[----:B------:R-:W-:Y:S01]  /*0d00*/  MOV R20, 0xd80 ;  /* 0x00000d8000147802 */ /* 0x000fe20000000f00 */
[----:B------:R-:W-:-:S02]  /*0d10*/  IMAD.MOV.U32 R10, RZ, RZ, R16 ;  /* 0x000000ffff0a7224 */ /* 0x000fc400078e0010 */
[----:B------:R-:W-:Y:S02]  /*0d20*/  IMAD.X R13, RZ, RZ, R2, P0 ;  /* 0x000000ffff0d7224 */ /* 0x000fe400000e0602 */
[----:B------:R-:W-:Y:S02]  /*0d30*/  IMAD.MOV.U32 R21, RZ, RZ, 0x0 ;  /* 0x00000000ff157424 */ /* 0x000fe400078e00ff */
[----:B-1----:R-:W-:-:S04]  /*0d40*/  IMAD R3, R26, UR4, RZ ;  /* 0x000000041a037c24 */ /* 0x002fc8000f8e02ff */
[----:B0-----:R-:W-:Y:S01]  /*0d50*/  IMAD.WIDE R8, R3, 0x4, R8 ;  /* 0x0000000403087825 */ /* 0x001fe200078e0208 */
[----:B--2---:R-:W0:Y:S06]  /*0d60*/  LDC.64 R14, c[0x2][R14] ;  /* 0x008000000e0e7b82 */ /* 0x004e2c0000000a00 */
[----:B0----5:R-:W-:Y:S05]  /*0d70*/  CALL.REL.NOINC R14 `(_Z10draw_scenePijPfPjiiS0_) ;  /* 0xfffffff00ea07344 */ /* 0x021fea0003c3ffff */
[----:B------:R-:W-:Y:S05]  /*0d80*/  BSYNC.RECONVERGENT B6 ;  /* 0x0000000000067941 */ /* 0x000fea0003800200 */
.L_x_20:
[----:B------:R-:W2:Y:S01]  /*0d90*/  LDG.E R3, desc[UR36][R44.64] ;  /* 0x000000242c037981 */ /* 0x000ea2000c1e1900 */
[----:B------:R-:W0:Y:S01]  /*0da0*/  F2F.F64.F32 R6, R4 ;  /* 0x0000000400067310 */ /* 0x000e220000201800 */
[----:B------:R-:W-:Y:S01]  /*0db0*/  IADD3 R24, PT, PT, R24, 0x1, RZ ;  /* 0x0000000118187810 */ /* 0x000fe20007ffe0ff */
[----:B------:R-:W-:Y:S01]  /*0dc0*/  UMOV UR4, 0xd2f1a9fc ;  /* 0xd2f1a9fc00047882 */ /* 0x000fe20000000000 */
[----:B------:R-:W-:Y:S01]  /*0dd0*/  FSETP.GEU.AND P0, PT, R4, R23, PT ;  /* 0x000000170400720b */ /* 0x000fe20003f0e000 */
[----:B------:R-:W-:Y:S01]  /*0de0*/  UMOV UR5, 0x3f50624d ;  /* 0x3f50624d00057882 */ /* 0x000fe20000000000 */
[----:B------:R-:W-:Y:S01]  /*0df0*/  VIADD R26, R26, 0x1 ;  /* 0x000000011a1a7836 */ /* 0x000fe20000000000 */
[----:B0-----:R-:W-:-:S10]  /*0e00*/  DSETP.GT.AND P2, PT, R6, UR4, PT ;  /* 0x0000000406007e2a */ /* 0x001fd4000bf44000 */
[----:B------:R-:W-:Y:S02]  /*0e10*/  @!P0 FSEL R23, R4, R23, P2 ;  /* 0x0000001704178208 */ /* 0x000fe40001000000 */
[----:B--2---:R-:W-:-:S13]  /*0e20*/  ISETP.GE.U32.AND P1, PT, R24, R3, PT ;  /* 0x000000031800720c */ /* 0x004fda0003f26070 */
[----:B------:R-:W-:Y:S05]  /*0e30*/  @!P1 BRA `(.L_x_21) ;  /* 0xfffffffc00889947 */ /* 0x000fea000383ffff */
.L_x_19:
[----:B------:R-:W-:Y:S05]  /*0e40*/  BSYNC.RECONVERGENT B7 ;  /* 0x0000000000077941 */ /* 0x000fea0003800200 */
.L_x_18:
[----:B------:R-:W0:Y:S01]  /*0e50*/  LDCU UR4, c[0x0][0x3a4] ;  /* 0x00007480ff0477ac */ /* 0x000e220008000800 */
[----:B------:R-:W-:-:S05]  /*0e60*/  VIADD R25, R25, 0x1 ;  /* 0x0000000119197836 */ /* 0x000fca0000000000 */
[----:B0-----:R-:W-:-:S13]  /*0e70*/  ISETP.NE.AND P0, PT, R25, UR4, PT ;  /* 0x0000000419007c0c */ /* 0x001fda000bf05270 */
[----:B------:R-:W-:Y:S05]  /*0e80*/  @P0 BRA `(.L_x_22) ;  /* 0xfffffffc00500947 */ /* 0x000fea000383ffff */
.L_x_17:
[----:B------:R-:W-:Y:S05]  /*0e90*/  BSYNC.RECONVERGENT B8 ;  /* 0x0000000000087941 */ /* 0x000fea0003800200 */
.L_x_16:
[----:B------:R-:W-:-:S04]  /*0ea0*/  ISETP.NE.AND P0, PT, R37, RZ, PT ;  /* 0x000000ff2500720c */ /* 0x000fc80003f05270 */
[----:B------:R-:W-:-:S13]  /*0eb0*/  FSETP.LEU.OR P0, PT, R23, R27, !P0 ;  /* 0x0000001b1700720b */ /* 0x000fda000470b400 */
[----:B------:R-:W0:Y:S01]  /*0ec0*/  @!P0 LDC R0, c[0x0][0x3a0] ;  /* 0x0000e800ff008b82 */ /* 0x000e220000000800 */
[----:B------:R-:W2:Y:S04]  /*0ed0*/  @!P0 LDL.64 R10, [R1+0x40] ;  /* 0x00004000010a8983 */ /* 0x000ea80000100a00 */
[----:B------:R-:W3:Y:S03]  /*0ee0*/  @!P0 LDL R7, [R1+0x3c] ;  /* 0x00003c0001078983 */ /* 0x000ee60000100800 */
[----:B------:R-:W1:Y:S01]  /*0ef0*/  @!P0 LDC.64 R4, c[0x0][0x390] ;  /* 0x0000e400ff048b82 */ /* 0x000e620000000a00 */
[----:B------:R-:W-:Y:S01]  /*0f00*/  CS2R R2, SRZ ;  /* 0x0000000000027805 */ /* 0x000fe2000001ff00 */
[----:B0-----:R-:W-:Y:S01]  /*0f10*/  @!P0 IMAD R31, R31, R0, RZ ;  /* 0x000000001f1f8224 */ /* 0x001fe200078e02ff */
[----:B------:R-:W-:-:S03]  /*0f20*/  MOV R0, RZ ;  /* 0x000000ff00007202 */ /* 0x000fc60000000f00 */
[----:B-1----:R-:W-:-:S05]  /*0f30*/  @!P0 IMAD.WIDE R4, R31, 0x4, R4 ;  /* 0x000000041f048825 */ /* 0x002fca00078e0204 */
[----:B------:R-:W4:Y:S04]  /*0f40*/  @!P0 LDG.E R0, desc[UR36][R4.64] ;  /* 0x0000002404008981 */ /* 0x000f28000c1e1900 */
[----:B------:R-:W4:Y:S04]  /*0f50*/  @!P0 LDG.E R2, desc[UR36][R4.64+0x4] ;  /* 0x0000042404028981 */ /* 0x000f28000c1e1900 */
[----:B------:R-:W4:Y:S01]  /*0f60*/  @!P0 LDG.E R3, desc[UR36][R4.64+0x8] ;  /* 0x0000082404038981 */ /* 0x000f22000c1e1900 */
[----:B------:R-:W-:Y:S02]  /*0f70*/  IMAD.MOV.U32 R9, RZ, RZ, 0x437f0000 ;  /* 0x437f0000ff097424 */ /* 0x000fe400078e00ff */
[----:B--2--5:R-:W-:-:S04]  /*0f80*/  @!P0 FMUL R29, R29, R10 ;  /* 0x0000000a1d1d8220 */ /* 0x024fc80000400000 */
[----:B---3--:R-:W-:-:S04]  /*0f90*/  @!P0 FFMA R7, R30, R7, R29 ;  /* 0x000000071e078223 */ /* 0x008fc8000000001d */
[----:B------:R-:W-:-:S04]  /*0fa0*/  @!P0 FFMA R7, R28, R11, R7 ;  /* 0x0000000b1c078223 */ /* 0x000fc80000000007 */
[----:B------:R-:W-:Y:S02]  /*0fb0*/  @!P0 FMUL R9, |R7|, 255 ;  /* 0x437f000007098820 */ /* 0x000fe40000400200 */
[----:B------:R-:W0:Y:S02]  /*0fc0*/  LDC.64 R6, c[0x0][0x380] ;  /* 0x0000e000ff067b82 */ /* 0x000e240000000a00 */
[----:B----4-:R-:W-:Y:S01]  /*0fd0*/  FMUL R0, R9, R0 ;  /* 0x0000000009007220 */ /* 0x010fe20000400000 */
[-C--:B------:R-:W-:Y:S01]  /*0fe0*/  FMUL R8, R2, R9.reuse ;  /* 0x0000000902087220 */ /* 0x080fe20000400000 */
[----:B------:R-:W-:Y:S02]  /*0ff0*/  FMUL R9, R3, R9 ;  /* 0x0000000903097220 */ /* 0x000fe40000400000 */
[----:B------:R-:W1:Y:S01]  /*1000*/  F2I.TRUNC.NTZ R11, R0 ;  /* 0x00000000000b7305 */ /* 0x000e62000020f100 */
[----:B------:R-:W-:-:S07]  /*1010*/  IMAD R3, R36, 0x3, RZ ;  /* 0x0000000324037824 */ /* 0x000fce00078e02ff */
[----:B------:R-:W2:Y:S08]  /*1020*/  F2I.TRUNC.NTZ R13, R8 ;  /* 0x00000008000d7305 */ /* 0x000eb0000020f100 */
[----:B------:R-:W3:Y:S01]  /*1030*/  F2I.TRUNC.NTZ R9, R9 ;  /* 0x0000000900097305 */ /* 0x000ee2000020f100 */
[----:B0-----:R-:W-:-:S05]  /*1040*/  IMAD.WIDE R2, R3, 0x4, R6 ;  /* 0x0000000403027825 */ /* 0x001fca00078e0206 */
[----:B-1----:R-:W-:Y:S04]  /*1050*/  STG.E desc[UR36][R2.64], R11 ;  /* 0x0000000b02007986 */ /* 0x002fe8000c101924 */
[----:B--2---:R-:W-:Y:S04]  /*1060*/  STG.E desc[UR36][R2.64+0x4], R13 ;  /* 0x0000040d02007986 */ /* 0x004fe8000c101924 */
[----:B---3--:R-:W-:Y:S01]  /*1070*/  STG.E desc[UR36][R2.64+0x8], R9 ;  /* 0x0000080902007986 */ /* 0x008fe2000c101924 */
[----:B------:R-:W-:Y:S05]  /*1080*/  EXIT ;  /* 0x000000000000794d */ /* 0x000fea0003800000 */
        .type           $_Z10draw_scenePijPfPjiiS0_$_Z15plane_collisionPfS_S_S_S_,@function
        .size           $_Z10draw_scenePijPfPjiiS0_$_Z15plane_collisionPfS_S_S_S_,($_Z10draw_scenePijPfPjiiS0_$_Z16sphere_collisionPfS_S_S_S_ - $_Z10draw_scenePijPfPjiiS0_$_Z15plane_collisionPfS_S_S_S_)
$_Z10draw_scenePijPfPjiiS0_$_Z15plane_collisionPfS_S_S_S_:
[----:B------:R-:W-:-:S05]  /*1090*/  VIADD R1, R1, 0xffffffb8 ;  /* 0xffffffb801017836 */ /* 0x000fca0000000000 */
[----:B------:R-:W-:Y:S04]  /*10a0*/  STL [R1+0x44], R37 ;  /* 0x0000442501007387 */ /* 0x000fe80000100800 */
[----:B------:R-:W-:Y:S04]  /*10b0*/  STL [R1+0x40], R36 ;  /* 0x0000402401007387 */ /* 0x000fe80000100800 */
[----:B------:R-:W-:Y:S04]  /*10c0*/  STL [R1+0x14], R21 ;  /* 0x0000141501007387 */ /* 0x000fe80000100800 */
[----:B------:R-:W-:Y:S04]  /*10d0*/  STL [R1+0x10], R20 ;  /* 0x0000101401007387 */ /* 0x000fe80000100800 */
[----:B------:R-:W-:Y:S04]  /*10e0*/  STL [R1+0x8], R17 ;  /* 0x0000081101007387 */ /* 0x000fe80000100800 */
[----:B------:R-:W-:Y:S04]  /*10f0*/  STL [R1], R2 ;  /* 0x0000000201007387 */ /* 0x000fe80000100800 */
[----:B------:R0:W-:Y:S04]  /*1100*/  STL [R1+0xc], R18 ;  /* 0x00000c1201007387 */ /* 0x0001e80000100800 */
[----:B------:R1:W-:Y:S04]  /*1110*/  STL [R1+0x4], R16 ;  /* 0x0000041001007387 */ /* 0x0003e80000100800 */
[----:B------:R2:W-:Y:S01]  /*1120*/  STL [R1+0x3c], R31 ;  /* 0x00003c1f01007387 */ /* 0x0005e20000100800 */
[----:B0-----:R-:W0:Y:S05]  /*1130*/  BMOV.32.CLEAR R18, B7 ;  /* 0x0000000007127355 */ /* 0x001e2a0000100000 */
[----:B-1----:R-:W1:Y:S05]  /*1140*/  BMOV.32.CLEAR R16, B6 ;  /* 0x0000000006107355 */ /* 0x002e6a0000100000 */
[----:B------:R3:W-:Y:S01]  /*1150*/  STL [R1+0x38], R30 ;  /* 0x0000381e01007387 */ /* 0x0007e20000100800 */
[----:B--2---:R-:W-:-:S03]  /*1160*/  IMAD.MOV.U32 R31, RZ, RZ, R5 ;  /* 0x000000ffff1f7224 */ /* 0x004fc600078e0005 */
[----:B------:R2:W-:Y:S04]  /*1170*/  STL [R1+0x34], R29 ;  /* 0x0000341d01007387 */ /* 0x0005e80000100800 */
[----:B------:R4:W-:Y:S01]  /*1180*/  STL [R1+0x30], R28 ;  /* 0x0000301c01007387 */ /* 0x0009e20000100800 */
[----:B---3--:R-:W-:-:S03]  /*1190*/  MOV R30, R4 ;  /* 0x00000004001e7202 */ /* 0x008fc60000000f00 */
[----:B------:R3:W-:Y:S01]  /*11a0*/  STL [R1+0x2c], R27 ;  /* 0x00002c1b01007387 */ /* 0x0007e20000100800 */
[----:B--2---:R-:W-:-:S03]  /*11b0*/  MOV R29, R7 ;  /* 0x00000007001d7202 */ /* 0x004fc60000000f00 */
[----:B------:R2:W-:Y:S01]  /*11c0*/  STL [R1+0x28], R26 ;  /* 0x0000281a01007387 */ /* 0x0005e20000100800 */
[----:B----4-:R-:W-:-:S03]  /*11d0*/  IMAD.MOV.U32 R28, RZ, RZ, R6 ;  /* 0x000000ffff1c7224 */ /* 0x010fc600078e0006 */
[----:B------:R4:W-:Y:S01]  /*11e0*/  STL [R1+0x24], R25 ;  /* 0x0000241901007387 */ /* 0x0009e20000100800 */
[----:B---3--:R-:W-:-:S03]  /*11f0*/  IMAD.MOV.U32 R27, RZ, RZ, R9 ;  /* 0x000000ffff1b7224 */ /* 0x008fc600078e0009 */
[----:B------:R3:W-:Y:S01]  /*1200*/  STL [R1+0x20], R24 ;  /* 0x0000201801007387 */ /* 0x0007e20000100800 */
[----:B--2---:R-:W-:-:S03]  /*1210*/  IMAD.MOV.U32 R26, RZ, RZ, R8 ;  /* 0x000000ffff1a7224 */ /* 0x004fc600078e0008 */
[----:B------:R2:W-:Y:S01]  /*1220*/  STL [R1+0x1c], R23 ;  /* 0x00001c1701007387 */ /* 0x0005e20000100800 */
[----:B----4-:R-:W-:-:S03]  /*1230*/  IMAD.MOV.U32 R25, RZ, RZ, R11 ;  /* 0x000000ffff197224 */ /* 0x010fc600078e000b */
[----:B------:R4:W-:Y:S01]  /*1240*/  STL [R1+0x18], R22 ;  /* 0x0000181601007387 */ /* 0x0009e20000100800 */
[----:B---3--:R-:W-:Y:S02]  /*1250*/  MOV R24, R10 ;  /* 0x0000000a00187202 */ /* 0x008fe40000000f00 */
[----:B--2---:R-:W-:Y:S01]  /*1260*/  MOV R23, R13 ;  /* 0x0000000d00177202 */ /* 0x004fe20000000f00 */
[----:B----4-:R-:W-:Y:S01]  /*1270*/  IMAD.MOV.U32 R22, RZ, RZ, R12 ;  /* 0x000000ffff167224 */ /* 0x010fe200078e000c */
[----:B------:R-:W2:Y:S02]  /*1280*/  LDC.64 R36, c[0x0][0x358] ;  /* 0x0000d600ff247b82 */ /* 0x000ea40000000a00 */
[C---:B--2---:R-:W-:Y:S02]  /*1290*/  R2UR UR8, R36.reuse ;  /* 0x00000000240872ca */ /* 0x044fe400000e0000 */
[----:B------:R-:W-:Y:S02]  /*12a0*/  R2UR UR9, R37 ;  /* 0x00000000250972ca */ /* 0x000fe400000e0000 */
[----:B------:R-:W-:-:S02]  /*12b0*/  R2UR UR10, R36 ;  /* 0x00000000240a72ca */ /* 0x000fc400000e0000 */
[C---:B------:R-:W-:Y:S02]  /*12c0*/  R2UR UR11, R37.reuse ;  /* 0x00000000250b72ca */ /* 0x040fe400000e0000 */
[C---:B------:R-:W-:Y:S02]  /*12d0*/  R2UR UR4, R36.reuse ;  /* 0x00000000240472ca */ /* 0x040fe400000e0000 */
[C---:B------:R-:W-:Y:S02]  /*12e0*/  R2UR UR5, R37.reuse ;  /* 0x00000000250572ca */ /* 0x040fe400000e0000 */
[C---:B------:R-:W-:Y:S02]  /*12f0*/  R2UR UR6, R36.reuse ;  /* 0x00000000240672ca */ /* 0x040fe400000e0000 */
[----:B------:R-:W-:Y:S01]  /*1300*/  R2UR UR7, R37 ;  /* 0x00000000250772ca */ /* 0x000fe200000e0000 */
[----:B------:R-:W2:Y:S01]  /*1310*/  LD.E R0, desc[UR8][R28.64+0x4] ;  /* 0x000004081c007980 */ /* 0x000ea2000c101900 */
[----:B------:R-:W-:-:S02]  /*1320*/  R2UR UR12, R36 ;  /* 0x00000000240c72ca */ /* 0x000fc400000e0000 */
[C---:B------:R-:W-:Y:S01]  /*1330*/  R2UR UR13, R37.reuse ;  /* 0x00000000250d72ca */ /* 0x040fe200000e0000 */
[----:B------:R-:W2:Y:S01]  /*1340*/  LD.E R13, desc[UR10][R26.64+0x1c] ;  /* 0x00001c0a1a0d7980 */ /* 0x000ea2000c101900 */
[----:B------:R-:W-:Y:S02]  /*1350*/  R2UR UR14, R36 ;  /* 0x00000000240e72ca */ /* 0x000fe400000e0000 */
[----:B------:R-:W-:Y:S01]  /*1360*/  R2UR UR15, R37 ;  /* 0x00000000250f72ca */ /* 0x000fe200000e0000 */
[----:B------:R-:W3:Y:S04]  /*1370*/  LD.E R17, desc[UR4][R28.64] ;  /* 0x000000041c117980 */ /* 0x000ee8000c101900 */
[----:B------:R-:W3:Y:S04]  /*1380*/  LD.E R11, desc[UR6][R26.64+0x18] ;  /* 0x000018061a0b7980 */ /* 0x000ee8000c101900 */
[----:B------:R-:W4:Y:S04]  /*1390*/  LD.E R5, desc[UR12][R28.64+0x8] ;  /* 0x0000080c1c057980 */ /* 0x000f28000c101900 */
[----:B------:R-:W4:Y:S01]  /*13a0*/  LD.E R10, desc[UR14][R26.64+0x20] ;  /* 0x0000200e1a0a7980 */ /* 0x000f22000c101900 */
[----:B------:R-:W-:Y:S01]  /*13b0*/  UMOV UR4, 0xd2f1a9fc ;  /* 0xd2f1a9fc00047882 */ /* 0x000fe20000000000 */
[----:B------:R-:W-:Y:S01]  /*13c0*/  UMOV UR5, 0x3f50624d ;  /* 0x3f50624d00057882 */ /* 0x000fe20000000000 */
[----:B------:R-:W-:Y:S01]  /*13d0*/  BSSY.RECONVERGENT B7, `(.L_x_23) ;  /* 0x0000046000077945 */ /* 0x000fe20003800200 */
[----:B------:R-:W-:-:S02]  /*13e0*/  IMAD.MOV.U32 R4, RZ, RZ, 0x4cbebc20 ;  /* 0x4cbebc20ff047424 */ /* 0x000fc400078e00ff */
[----:B--2---:R-:W-:-:S04]  /*13f0*/  FMUL R0, R0, R13 ;  /* 0x0000000d00007220 */ /* 0x004fc80000400000 */
[----:B---3--:R-:W-:-:S04]  /*1400*/  FFMA R0, R17, R11, R0 ;  /* 0x0000000b11007223 */ /* 0x008fc80000000000 */
[----:B----4-:R-:W-:-:S04]  /*1410*/  FFMA R5, R5, R10, R0 ;  /* 0x0000000a05057223 */ /* 0x010fc80000000000 */
[----:B------:R-:W2:Y:S02]  /*1420*/  F2F.F64.F32 R2, |R5| ;  /* 0x4000000500027310 */ /* 0x000ea40000201800 */
[----:B--2---:R-:W-:-:S14]  /*1430*/  DSETP.GEU.AND P0, PT, R2, UR4, PT ;  /* 0x0000000402007e2a */ /* 0x004fdc000bf0e000 */
[----:B01----:R-:W-:Y:S05]  /*1440*/  @!P0 BRA `(.L_x_24) ;  /* 0x0000000000f88947 */ /* 0x003fea0003800000 */
[C---:B------:R-:W-:Y:S02]  /*1450*/  R2UR UR8, R36.reuse ;  /* 0x00000000240872ca */ /* 0x040fe400000e0000 */
[C---:B------:R-:W-:Y:S02]  /*1460*/  R2UR UR9, R37.reuse ;  /* 0x00000000250972ca */ /* 0x040fe400000e0000 */
[C---:B------:R-:W-:Y:S02]  /*1470*/  R2UR UR10, R36.reuse ;  /* 0x00000000240a72ca */ /* 0x040fe400000e0000 */
[C---:B------:R-:W-:Y:S02]  /*1480*/  R2UR UR11, R37.reuse ;  /* 0x00000000250b72ca */ /* 0x040fe400000e0000 */
[----:B------:R-:W-:Y:S02]  /*1490*/  R2UR UR4, R36 ;  /* 0x00000000240472ca */ /* 0x000fe400000e0000 */
[----:B------:R-:W-:-:S02]  /*14a0*/  R2UR UR5, R37 ;  /* 0x00000000250572ca */ /* 0x000fc400000e0000 */
[C---:B------:R-:W-:Y:S02]  /*14b0*/  R2UR UR6, R36.reuse ;  /* 0x00000000240672ca */ /* 0x040fe400000e0000 */
[C---:B------:R-:W-:Y:S01]  /*14c0*/  R2UR UR7, R37.reuse ;  /* 0x00000000250772ca */ /* 0x040fe200000e0000 */
[----:B------:R-:W2:Y:S01]  /*14d0*/  LD.E R0, desc[UR8][R26.64+0x10] ;  /* 0x000010081a007980 */ /* 0x000ea2000c101900 */
[C---:B------:R-:W-:Y:S02]  /*14e0*/  R2UR UR12, R36.reuse ;  /* 0x00000000240c72ca */ /* 0x040fe400000e0000 */
        /* <DEDUP_REMOVED lines=8> */
[----:B------:R-:W0:Y:S01]  /*1570*/  MUFU.RCP R8, R5 ;  /* 0x0000000500087308 */ /* 0x000e220000001000 */
[----:B------:R-:W-:Y:S01]  /*1580*/  BSSY.RECONVERGENT B6, `(.L_x_25) ;  /* 0x0000012000067945 */ /* 0x000fe20003800200 */
[----:B--2---:R-:W-:-:S04]  /*1590*/  FADD R0, R0, -R7 ;  /* 0x8000000700007221 */ /* 0x004fc80000000000 */
[----:B------:R-:W-:Y:S01]  /*15a0*/  FMUL R6, R13, R0 ;  /* 0x000000000d067220 */ /* 0x000fe20000400000 */
[----:B---3--:R-:W-:-:S04]  /*15b0*/  FADD R3, R3, -R2 ;  /* 0x8000000203037221 */ /* 0x008fc80000000000 */
[----:B------:R-:W-:Y:S01]  /*15c0*/  FFMA R3, R11, R3, R6 ;  /* 0x000000030b037223 */ /* 0x000fe20000000006 */
[----:B----4-:R-:W-:-:S04]  /*15d0*/  FADD R0, R4, -R9 ;  /* 0x8000000904007221 */ /* 0x010fc80000000000 */
[----:B------:R-:W-:Y:S01]  /*15e0*/  FFMA R0, R10, R0, R3 ;  /* 0x000000000a007223 */ /* 0x000fe20000000003 */
[----:B0-----:R-:W-:-:S03]  /*15f0*/  FFMA R7, -R5, R8, 1 ;  /* 0x3f80000005077423 */ /* 0x001fc60000000108 */
[----:B------:R-:W0:Y:S01]  /*1600*/  FCHK P0, R0, R5 ;  /* 0x0000000500007302 */ /* 0x000e220000000000 */
[----:B------:R-:W-:-:S04]  /*1610*/  FFMA R7, R8, R7, R8 ;  /* 0x0000000708077223 */ /* 0x000fc80000000008 */
[----:B------:R-:W-:-:S04]  /*1620*/  FFMA R4, R0, R7, RZ ;  /* 0x0000000700047223 */ /* 0x000fc800000000ff */
[----:B------:R-:W-:-:S04]  /*1630*/  FFMA R3, -R5, R4, R0 ;  /* 0x0000000405037223 */ /* 0x000fc80000000100 */
[----:B------:R-:W-:Y:S01]  /*1640*/  FFMA R4, R7, R3, R4 ;  /* 0x0000000307047223 */ /* 0x000fe20000000004 */
[----:B0-----:R-:W-:Y:S06]  /*1650*/  @!P0 BRA `(.L_x_26) ;  /* 0x0000000000108947 */ /* 0x001fec0003800000 */
[----:B------:R-:W-:Y:S01]  /*1660*/  IMAD.MOV.U32 R4, RZ, RZ, R0 ;  /* 0x000000ffff047224 */ /* 0x000fe200078e0000 */
[----:B------:R-:W-:Y:S02]  /*1670*/  MOV R20, 0x16a0 ;  /* 0x000016a000147802 */ /* 0x000fe40000000f00 */
[----:B------:R-:W-:-:S07]  /*1680*/  MOV R21, 0x0 ;  /* 0x0000000000157802 */ /* 0x000fce0000000f00 */
[----:B------:R-:W-:Y:S05]  /*1690*/  CALL.REL.NOINC `($__internal_1_$__cuda_sm3x_div_rn_noftz_f32_slowpath) ;  /* 0x0000001400047944 */ /* 0x000fea0003c00000 */
.L_x_26:
[----:B------:R-:W-:Y:S05]  /*16a0*/  BSYNC.RECONVERGENT B6 ;  /* 0x0000000000067941 */ /* 0x000fea0003800200 */
.L_x_25:
[C---:B------:R-:W-:Y:S01]  /*16b0*/  R2UR UR4, R36.reuse ;  /* 0x00000000240472ca */ /* 0x040fe200000e0000 */
[----:B------:R-:W-:Y:S01]  /*16c0*/  FFMA R17, R17, R4, R2 ;  /* 0x0000000411117223 */ /* 0x000fe20000000002 */
[C---:B------:R-:W-:Y:S02]  /*16d0*/  R2UR UR5, R37.reuse ;  /* 0x00000000250572ca */ /* 0x040fe400000e0000 */
[C---:B------:R-:W-:Y:S02]  /*16e0*/  R2UR UR6, R36.reuse ;  /* 0x00000000240672ca */ /* 0x040fe400000e0000 */
[C---:B------:R-:W-:Y:S02]  /*16f0*/  R2UR UR7, R37.reuse ;  /* 0x00000000250772ca */ /* 0x040fe400000e0000 */
[----:B------:R-:W-:Y:S02]  /*1700*/  R2UR UR8, R36 ;  /* 0x00000000240872ca */ /* 0x000fe400000e0000 */
[----:B------:R-:W-:-:S05]  /*1710*/  R2UR UR9, R37 ;  /* 0x00000000250972ca */ /* 0x000fca00000e0000 */
[----:B------:R-:W-:Y:S04]  /*1720*/  ST.E desc[UR4][R24.64], R17 ;  /* 0x0000001118007985 */ /* 0x000fe8000c101904 */
[----:B------:R-:W2:Y:S04]  /*1730*/  LD.E R3, desc[UR6][R28.64+0x4] ;  /* 0x000004061c037980 */ /* 0x000ea8000c101900 */
[----:B------:R-:W2:Y:S02]  /*1740*/  LD.E R0, desc[UR8][R30.64+0x4] ;  /* 0x000004081e007980 */ /* 0x000ea4000c101900 */
[----:B--2---:R-:W-:-:S05]  /*1750*/  FFMA R3, R3, R4, R0 ;  /* 0x0000000403037223 */ /* 0x004fca0000000000 */
[----:B------:R0:W-:Y:S04]  /*1760*/  ST.E desc[UR4][R24.64+0x4], R3 ;  /* 0x0000040318007985 */ /* 0x0001e8000c101904 */
[----:B------:R-:W2:Y:S04]  /*1770*/  LD.E R5, desc[UR6][R28.64+0x8] ;  /* 0x000008061c057980 */ /* 0x000ea8000c101900 */
[----:B------:R-:W2:Y:S02]  /*1780*/  LD.E R0, desc[UR8][R30.64+0x8] ;  /* 0x000008081e007980 */ /* 0x000ea4000c101900 */
[----:B--2---:R-:W-:-:S05]  /*1790*/  FFMA R5, R5, R4, R0 ;  /* 0x0000000405057223 */ /* 0x004fca0000000000 */
[----:B------:R1:W-:Y:S04]  /*17a0*/  ST.E desc[UR4][R24.64+0x8], R5 ;  /* 0x0000080518007985 */ /* 0x0003e8000c101904 */
[----:B------:R-:W2:Y:S04]  /*17b0*/  LD.E R7, desc[UR6][R26.64+0x18] ;  /* 0x000018061a077980 */ /* 0x000ea8000c101900 */
[----:B--2---:R1:W-:Y:S04]  /*17c0*/  ST.E desc[UR4][R22.64], R7 ;  /* 0x0000000716007985 */ /* 0x0043e8000c101904 */
[----:B0-----:R-:W2:Y:S04]  /*17d0*/  LD.E R3, desc[UR6][R26.64+0x1c] ;  /* 0x00001c061a037980 */ /* 0x001ea8000c101900 */
[----:B--2---:R1:W-:Y:S04]  /*17e0*/  ST.E desc[UR4][R22.64+0x4], R3 ;  /* 0x0000040316007985 */ /* 0x0043e8000c101904 */
[----:B------:R-:W2:Y:S01]  /*17f0*/  LD.E R9, desc[UR6][R26.64+0x20] ;  /* 0x000020061a097980 */ /* 0x000ea2000c101900 */
[----:B------:R-:W-:-:S04]  /*1800*/  FSETP.GT.AND P0, PT, R4, RZ, PT ;  /* 0x000000ff0400720b */ /* 0x000fc80003f04000 */
[----:B------:R-:W-:Y:S01]  /*1810*/  FSEL R4, R4, 100000000, P0 ;  /* 0x4cbebc2004047808 */ /* 0x000fe20000000000 */
[----:B--2---:R1:W-:Y:S08]  /*1820*/  ST.E desc[UR4][R22.64+0x8], R9 ;  /* 0x0000080916007985 */ /* 0x0043f0000c101904 */
.L_x_24:
[----:B------:R-:W-:Y:S05]  /*1830*/  BSYNC.RECONVERGENT B7 ;  /* 0x0000000000077941 */ /* 0x000fea0003800200 */
.L_x_23:
[----:B------:R-:W2:Y:S01]  /*1840*/  LDL R20, [R1+0x10] ;  /* 0x0000100001147983 */ /* 0x000ea20000100800 */
[----:B------:R0:W-:Y:S05]  /*1850*/  BMOV.32 B6, R16 ;  /* 0x0000001006007356 */ /* 0x0001ea0000000000 */
[----:B------:R-:W2:Y:S01]  /*1860*/  LDL R21, [R1+0x14] ;  /* 0x0000140001157983 */ /* 0x000ea20000100800 */
[----:B------:R3:W-:Y:S05]  /*1870*/  BMOV.32 B7, R18 ;  /* 0x0000001207007356 */ /* 0x0007ea0000000000 */
[----:B------:R-:W2:Y:S04]  /*1880*/  LDL R2, [R1] ;  /* 0x0000000001027983 */ /* 0x000ea80000100800 */
[----:B0-----:R-:W2:Y:S04]  /*1890*/  LDL R16, [R1+0x4] ;  /* 0x0000040001107983 */ /* 0x001ea80000100800 */
[----:B------:R-:W2:Y:S04]  /*18a0*/  LDL R17, [R1+0x8] ;  /* 0x0000080001117983 */ /* 0x000ea80000100800 */
[----:B---3--:R-:W2:Y:S04]  /*18b0*/  LDL R18, [R1+0xc] ;  /* 0x00000c0001127983 */ /* 0x008ea80000100800 */
[----:B-1----:R-:W2:Y:S04]  /*18c0*/  LDL R22, [R1+0x18] ;  /* 0x0000180001167983 */ /* 0x002ea80000100800 */
[----:B------:R-:W2:Y:S04]  /*18d0*/  LDL R23, [R1+0x1c] ;  /* 0x00001c0001177983 */ /* 0x000ea80000100800 */
        /* <DEDUP_REMOVED lines=9> */
[----:B------:R0:W2:Y:S02]  /*1970*/  LDL R37, [R1+0x44] ;  /* 0x0000440001257983 */ /* 0x0000a40000100800 */
[----:B0-----:R-:W-:Y:S01]  /*1980*/  VIADD R1, R1, 0x48 ;  /* 0x0000004801017836 */ /* 0x001fe20000000000 */
[----:B--2---:R-:W-:Y:S06]  /*1990*/  RET.REL.NODEC R20 `(_Z10draw_scenePijPfPjiiS0_) ;  /* 0xffffffe414987950 */ /* 0x004fec0003c3ffff */
        .type           $_Z10draw_scenePijPfPjiiS0_$_Z16sphere_collisionPfS_S_S_S_,@function
        .size           $_Z10draw_scenePijPfPjiiS0_$_Z16sphere_collisionPfS_S_S_S_,($__internal_0_$__cuda_sm20_sqrt_rn_f32_slowpath - $_Z10draw_scenePijPfPjiiS0_$_Z16sphere_collisionPfS_S_S_S_)
$_Z10draw_scenePijPfPjiiS0_$_Z16sphere_collisionPfS_S_S_S_:
[----:B------:R-:W-:-:S05]  /*19a0*/  IADD3 R1, PT, PT, R1, -0x58, RZ ;  /* 0xffffffa801017810 */ /* 0x000fca0007ffe0ff */
[----:B------:R-:W-:Y:S04]  /*19b0*/  STL [R1+0x40], R31 ;  /* 0x0000401f01007387 */ /* 0x000fe80000100800 */
[----:B------:R-:W-:Y:S04]  /*19c0*/  STL [R1+0x3c], R30 ;  /* 0x00003c1e01007387 */ /* 0x000fe80000100800 */
[----:B------:R-:W-:Y:S04]  /*19d0*/  STL [R1+0x20], R23 ;  /* 0x0000201701007387 */ /* 0x000fe80000100800 */
        /* <DEDUP_REMOVED lines=17> */
[----:B--2---:R-:W-:-:S03]  /*1af0*/  IMAD.MOV.U32 R37, RZ, RZ, R7 ;  /* 0x000000ffff257224 */ /* 0x004fc600078e0007 */
[----:B------:R2:W-:Y:S01]  /*1b00*/  STL [R1+0x34], R28 ;  /* 0x0000341c01007387 */ /* 0x0005e20000100800 */
[----:B----4-:R-:W-:-:S03]  /*1b10*/  MOV R36, R6 ;  /* 0x0000000600247202 */ /* 0x010fc60000000f00 */
[----:B------:R4:W-:Y:S01]  /*1b20*/  STL [R1+0x30], R27 ;  /* 0x0000301b01007387 */ /* 0x0009e20000100800 */
[----:B---3--:R-:W-:-:S03]  /*1b30*/  IMAD.MOV.U32 R29, RZ, RZ, R9 ;  /* 0x000000ffff1d7224 */ /* 0x008fc600078e0009 */
[----:B------:R3:W-:Y:S01]  /*1b40*/  STL [R1+0x2c], R26 ;  /* 0x00002c1a01007387 */ /* 0x0007e20000100800 */
[----:B--2---:R-:W-:-:S03]  /*1b50*/  MOV R28, R8 ;  /* 0x00000008001c7202 */ /* 0x004fc60000000f00 */
[----:B------:R2:W-:Y:S01]  /*1b60*/  STL [R1+0x28], R25 ;  /* 0x0000281901007387 */ /* 0x0005e20000100800 */
[----:B----4-:R-:W-:-:S03]  /*1b70*/  IMAD.MOV.U32 R27, RZ, RZ, R11 ;  /* 0x000000ffff1b7224 */ /* 0x010fc600078e000b */
[----:B------:R4:W-:Y:S01]  /*1b80*/  STL [R1+0x24], R24 ;  /* 0x0000241801007387 */ /* 0x0009e20000100800 */
[----:B---3--:R-:W-:Y:S01]  /*1b90*/  MOV R26, R10 ;  /* 0x0000000a001a7202 */ /* 0x008fe20000000f00 */
[----:B--2---:R-:W-:Y:S01]  /*1ba0*/  IMAD.MOV.U32 R25, RZ, RZ, R13 ;  /* 0x000000ffff197224 */ /* 0x004fe200078e000d */
[----:B----4-:R-:W-:Y:S01]  /*1bb0*/  MOV R24, R12 ;  /* 0x0000000c00187202 */ /* 0x010fe20000000f00 */
        /* <DEDUP_REMOVED lines=13> */
[C---:B------:R-:W-:Y:S02]  /*1c90*/  R2UR UR10, R30.reuse ;  /* 0x000000001e0a72ca */ /* 0x040fe400000e0000 */
[C---:B------:R-:W-:Y:S01]  /*1ca0*/  R2UR UR11, R31.reuse ;  /* 0x000000001f0b72ca */ /* 0x040fe200000e0000 */
[----:B------:R-:W3:Y:S01]  /*1cb0*/  LD.E R4, desc[UR16][R38.64+0x4] ;  /* 0x0000041026047980 */ /* 0x000ee2000c101900 */
[C---:B------:R-:W-:Y:S02]  /*1cc0*/  R2UR UR8, R30.reuse ;  /* 0x000000001e0872ca */ /* 0x040fe400000e0000 */
[----:B------:R-:W-:Y:S01]  /*1cd0*/  R2UR UR9, R31 ;  /* 0x000000001f0972ca */ /* 0x000fe200000e0000 */
[----:B------:R-:W3:Y:S01]  /*1ce0*/  LD.E R5, desc[UR18][R28.64+0x10] ;  /* 0x000010121c057980 */ /* 0x000ee2000c101900 */
[----:B------:R-:W-:-:S02]  /*1cf0*/  R2UR UR6, R30 ;  /* 0x000000001e0672ca */ /* 0x000fc400000e0000 */
[----:B------:R-:W-:Y:S01]  /*1d00*/  R2UR UR7, R31 ;  /* 0x000000001f0772ca */ /* 0x000fe200000e0000 */
[----:B------:R-:W4:Y:S04]  /*1d10*/  LD.E R9, desc[UR4][R36.64+0x4] ;  /* 0x0000040424097980 */ /* 0x000f28000c101900 */
[----:B------:R-:W5:Y:S04]  /*1d20*/  LD.E R6, desc[UR10][R38.64+0x8] ;  /* 0x0000080a26067980 */ /* 0x000f68000c101900 */
[----:B------:R-:W5:Y:S04]  /*1d30*/  LD.E R7, desc[UR8][R28.64+0x14] ;  /* 0x000014081c077980 */ /* 0x000f68000c101900 */
[----:B------:R-:W5:Y:S04]  /*1d40*/  LD.E R17, desc[UR6][R36.64] ;  /* 0x0000000624117980 */ /* 0x000f68000c101900 */
[----:B------:R-:W5:Y:S04]  /*1d50*/  LD.E R16, desc[UR14][R36.64+0x8] ;  /* 0x0000080e24107980 */ /* 0x000f68000c101900 */
[----:B------:R-:W5:Y:S01]  /*1d60*/  LD.E R2, desc[UR12][R28.64+0x18] ;  /* 0x0000180c1c027980 */ /* 0x000f62000c101900 */
[----:B------:R-:W-:Y:S01]  /*1d70*/  BSSY.RECONVERGENT B6, `(.L_x_27) ;  /* 0x0000019000067945 */ /* 0x000fe20003800200 */
[----:B--2---:R-:W-:-:S04]  /*1d80*/  FADD R0, R18, -R3 ;  /* 0x8000000312007221 */ /* 0x004fc80000000000 */
[----:B------:R-:W-:Y:S01]  /*1d90*/  FFMA R3, R0, R0, RZ ;  /* 0x0000000000037223 */ /* 0x000fe200000000ff */
[----:B---3--:R-:W-:-:S04]  /*1da0*/  FADD R4, R4, -R5 ;  /* 0x8000000504047221 */ /* 0x008fc80000000000 */
[C---:B------:R-:W-:Y:S01]  /*1db0*/  FFMA R3, R4.reuse, R4, R3 ;  /* 0x0000000404037223 */ /* 0x040fe20000000003 */
[----:B----4-:R-:W-:Y:S01]  /*1dc0*/  FMUL R9, R4, R9 ;  /* 0x0000000904097220 */ /* 0x010fe20000400000 */
[----:B-----5:R-:W-:-:S03]  /*1dd0*/  FADD R6, R6, -R7 ;  /* 0x8000000706067221 */ /* 0x020fc60000000000 */
[----:B------:R-:W-:Y:S01]  /*1de0*/  FFMA R9, R0, R17, R9 ;  /* 0x0000001100097223 */ /* 0x000fe20000000009 */
[----:B------:R-:W-:-:S03]  /*1df0*/  FFMA R3, R6, R6, R3 ;  /* 0x0000000606037223 */ /* 0x000fc60000000003 */
[----:B------:R-:W-:Y:S01]  /*1e00*/  FFMA R16, R6, R16, R9 ;  /* 0x0000001006107223 */ /* 0x000fe20000000009 */
[----:B------:R-:W-:-:S04]  /*1e10*/  FFMA R3, R2, R2, -R3 ;  /* 0x0000000202037223 */ /* 0x000fc80000000803 */
[----:B------:R-:W-:-:S04]  /*1e20*/  FFMA R2, R16, R16, R3 ;  /* 0x0000001010027223 */ /* 0x000fc80000000003 */
[----:B------:R-:W-:Y:S01]  /*1e30*/  VIADD R0, R2, 0xf3000000 ;  /* 0xf300000002007836 */ /* 0x000fe20000000000 */
[----:B------:R2:W3:Y:S04]  /*1e40*/  MUFU.RSQ R5, R2 ;  /* 0x0000000200057308 */ /* 0x0004e80000001400 */
[----:B------:R-:W-:-:S13]  /*1e50*/  ISETP.GT.U32.AND P0, PT, R0, 0x727fffff, PT ;  /* 0x727fffff0000780c */ /* 0x000fda0003f04070 */
[----:B0123--:R-:W-:Y:S05]  /*1e60*/  @!P0 BRA `(.L_x_28) ;  /* 0x0000000000148947 */ /* 0x00ffea0003800000 */
[----:B------:R-:W-:Y:S01]  /*1e70*/  MOV R4, R2 ;  /* 0x0000000200047202 */ /* 0x000fe20000000f00 */
[----:B------:R-:W-:Y:S01]  /*1e80*/  IMAD.MOV.U32 R21, RZ, RZ, 0x0 ;  /* 0x00000000ff157424 */ /* 0x000fe200078e00ff */
[----:B------:R-:W-:-:S07]  /*1e90*/  MOV R20, 0x1eb0 ;  /* 0x00001eb000147802 */ /* 0x000fce0000000f00 */
[----:B------:R-:W-:Y:S05]  /*1ea0*/  CALL.REL.NOINC `($__internal_0_$__cuda_sm20_sqrt_rn_f32_slowpath) ;  /* 0x0000000800947944 */ /* 0x000fea0003c00000 */
[----:B------:R-:W-:Y:S05]  /*1eb0*/  BRA `(.L_x_29) ;  /* 0x0000000000107947 */ /* 0x000fea0003800000 */
.L_x_28:
[----:B------:R-:W-:Y:S01]  /*1ec0*/  FMUL.FTZ R3, R2, R5 ;  /* 0x0000000502037220 */ /* 0x000fe20000410000 */
[----:B------:R-:W-:-:S03]  /*1ed0*/  FMUL.FTZ R0, R5, 0.5 ;  /* 0x3f00000005007820 */ /* 0x000fc60000410000 */
[----:B------:R-:W-:-:S04]  /*1ee0*/  FFMA R4, -R3, R3, R2 ;  /* 0x0000000303047223 */ /* 0x000fc80000000102 */
[----:B------:R-:W-:-:S07]  /*1ef0*/  FFMA R4, R4, R0, R3 ;  /* 0x0000000004047223 */ /* 0x000fce0000000003 */
.L_x_29:
[----:B------:R-:W-:Y:S05]  /*1f00*/  BSYNC.RECONVERGENT B6 ;  /* 0x0000000000067941 */ /* 0x000fea0003800200 */
.L_x_27:
[C-C-:B------:R-:W-:Y:S01]  /*1f10*/  FADD R0, -R16.reuse, R4.reuse ;  /* 0x0000000410007221 */ /* 0x140fe20000000100 */
[C---:B------:R-:W-:Y:S01]  /*1f20*/  FSETP.GEU.AND P0, PT, -R16.reuse, R4, PT ;  /* 0x000000041000720b */ /* 0x040fe20003f0e100 */
[----:B------:R-:W-:Y:S01]  /*1f30*/  FADD R5, -R16, -R4 ;  /* 0x8000000410057221 */ /* 0x000fe20000000100 */
[----:B------:R-:W-:Y:S01]  /*1f40*/  BSSY.RECONVERGENT B7, `(.L_x_30) ;  /* 0x0000082000077945 */ /* 0x000fe20003800200 */
[----:B------:R-:W-:Y:S01]  /*1f50*/  HFMA2 R4, -RZ, RZ, 18.96875, -1.03125 ;  /* 0x4cbebc20ff047431 */ /* 0x000fe200000001ff */
[----:B------:R-:W-:-:S04]  /*1f60*/  FSETP.LT.AND P0, PT, R0, RZ, !P0 ;  /* 0x000000ff0000720b */ /* 0x000fc80004701000 */
[----:B------:R-:W-:-:S13]  /*1f70*/  FSETP.LT.OR P0, PT, R2, RZ, P0 ;  /* 0x000000ff0200720b */ /* 0x000fda0000701400 */
[----:B------:R-:W-:Y:S05]  /*1f80*/  @P0 BRA `(.L_x_31) ;  /* 0x0000000400f40947 */ /* 0x000fea0003800000 */
[----:B------:R-:W0:Y:S01]  /*1f90*/  F2F.F64.F32 R2, R2 ;  /* 0x0000000200027310 */ /* 0x000e220000201800 */
[----:B------:R-:W-:Y:S01]  /*1fa0*/  IMAD.MOV.U32 R6, RZ, RZ, -0x2d0e5604 ;  /* 0xd2f1a9fcff067424 */ /* 0x000fe200078e00ff */
[----:B------:R-:W-:Y:S01]  /*1fb0*/  MOV R7, 0x3f50624d ;  /* 0x3f50624d00077802 */ /* 0x000fe20000000f00 */
[----:B------:R-:W-:Y:S01]  /*1fc0*/  BSSY.RELIABLE B0, `(.L_x_32) ;  /* 0x0000014000007945 */ /* 0x000fe20003800100 */
[----:B------:R-:W-:-:S04]  /*1fd0*/  IMAD.MOV.U32 R16, RZ, RZ, R0 ;  /* 0x000000ffff107224 */ /* 0x000fc800078e0000 */
[----:B0-----:R-:W-:-:S14]  /*1fe0*/  DSETP.GEU.AND P0, PT, R2, R6, PT ;  /* 0x000000060200722a */ /* 0x001fdc0003f0e000 */
[----:B------:R-:W-:Y:S05]  /*1ff0*/  @!P0 BRA `(.L_x_33) ;  /* 0x0000000000308947 */ /* 0x000fea0003800000 */
[----:B------:R-:W0:Y:S02]  /*2000*/  F2F.F64.F32 R2, R16 ;  /* 0x0000001000027310 */ /* 0x000e240000201800 */
[----:B0-----:R-:W-:-:S14]  /*2010*/  DSETP.GEU.AND P0, PT, R2, R6, PT ;  /* 0x000000060200722a */ /* 0x001fdc0003f0e000 */
[----:B------:R-:W-:Y:S05]  /*2020*/  @P0 BRA `(.L_x_34) ;  /* 0x0000000000180947 */ /* 0x000fea0003800000 */
[----:B------:R-:W0:Y:S02]  /*2030*/  F2F.F64.F32 R2, R5 ;  /* 0x0000000500027310 */ /* 0x000e240000201800 */
[----:B0-----:R-:W-:-:S14]  /*2040*/  DSETP.GEU.AND P0, PT, R2, R6, PT ;  /* 0x000000060200722a */ /* 0x001fdc0003f0e000 */
[----:B------:R-:W-:Y:S05]  /*2050*/  @!P0 BREAK.RELIABLE B0 ;  /* 0x0000000000008942 */ /* 0x000fea0003800100 */
[----:B------:R-:W-:Y:S05]  /*2060*/  @!P0 BRA `(.L_x_31) ;  /* 0x0000000400bc8947 */ /* 0x000fea0003800000 */
[----:B------:R-:W-:Y:S01]  /*2070*/  MOV R16, R5 ;  /* 0x0000000500107202 */ /* 0x000fe20000000f00 */
[----:B------:R-:W-:Y:S06]  /*2080*/  BRA `(.L_x_33) ;  /* 0x00000000000c7947 */ /* 0x000fec0003800000 */
.L_x_34:
[----:B------:R-:W0:Y:S02]  /*2090*/  F2F.F64.F32 R2, R5 ;  /* 0x0000000500027310 */ /* 0x000e240000201800 */
[----:B0-----:R-:W-:-:S14]  /*20a0*/  DSETP.GEU.AND P0, PT, R2, R6, PT ;  /* 0x000000060200722a */ /* 0x001fdc0003f0e000 */
[----:B------:R-:W-:-:S07]  /*20b0*/  @P0 FMNMX R16, R5, R16, PT ;  /* 0x0000001005100209 */ /* 0x000fce0003800000 */
.L_x_33:
[----:B------:R-:W-:Y:S01]  /*20c0*/  FSETP.GEU.AND P0, PT, R16, 100000000, PT ;  /* 0x4cbebc201000780b */ /* 0x000fe20003f0e000 */
[----:B------:R-:W-:-:S12]  /*20d0*/  IMAD.MOV.U32 R4, RZ, RZ, R16 ;  /* 0x000000ffff047224 */ /* 0x000fd800078e0010 */
[----:B------:R-:W-:Y:S05]  /*20e0*/  @P0 BREAK.RELIABLE B0 ;  /* 0x0000000000000942 */ /* 0x000fea0003800100 */
[----:B------:R-:W-:Y:S05]  /*20f0*/  @P0 BRA `(.L_x_31) ;  /* 0x0000000400980947 */ /* 0x000fea0003800000 */
[----:B------:R-:W-:Y:S05]  /*2100*/  BSYNC.RELIABLE B0 ;  /* 0x0000000000007941 */ /* 0x000fea0003800100 */
.L_x_32:
[C---:B------:R-:W-:Y:S01]  /*2110*/  R2UR UR4, R30.reuse ;  /* 0x000000001e0472ca */ /* 0x040fe200000e0000 */
[----:B------:R-:W-:Y:S01]  /*2120*/  FFMA R17, R17, R16, R18 ;  /* 0x0000001011117223 */ /* 0x000fe20000000012 */
[C---:B------:R-:W-:Y:S02]  /*2130*/  R2UR UR5, R31.reuse ;  /* 0x000000001f0572ca */ /* 0x040fe400000e0000 */
[C---:B------:R-:W-:Y:S02]  /*2140*/  R2UR UR6, R30.reuse ;  /* 0x000000001e0672ca */ /* 0x040fe400000e0000 */
[C---:B------:R-:W-:Y:S02]  /*2150*/  R2UR UR7, R31.reuse ;  /* 0x000000001f0772ca */ /* 0x040fe400000e0000 */
[----:B------:R-:W-:Y:S02]  /*2160*/  R2UR UR8, R30 ;  /* 0x000000001e0872ca */ /* 0x000fe400000e0000 */
[----:B------:R-:W-:-:S05]  /*2170*/  R2UR UR9, R31 ;  /* 0x000000001f0972ca */ /* 0x000fca00000e0000 */
[----:B------:R0:W-:Y:S04]  /*2180*/  ST.E desc[UR4][R26.64], R17 ;  /* 0x000000111a007985 */ /* 0x0001e8000c101904 */
        /* <DEDUP_REMOVED lines=8> */
[----:B------:R-:W3:Y:S02]  /*2210*/  LD.E R0, desc[UR6][R28.64+0xc] ;  /* 0x00000c061c007980 */ /* 0x000ee4000c101900 */
[----:B---3--:R-:W-:-:S05]  /*2220*/  FADD R23, R17, -R0 ;  /* 0x8000000011177221 */ /* 0x008fca0000000000 */
[----:B------:R3:W-:Y:S04]  /*2230*/  ST.E desc[UR4][R24.64], R23 ;  /* 0x0000001718007985 */ /* 0x0007e8000c101904 */
[----:B0-----:R-:W4:Y:S04]  /*2240*/  LD.E R17, desc[UR6][R26.64+0x4] ;  /* 0x000004061a117980 */ /* 0x001f28000c101900 */
[----:B------:R-:W4:Y:S02]  /*2250*/  LD.E R0, desc[UR8][R28.64+0x10] ;  /* 0x000010081c007980 */ /* 0x000f24000c101900 */
[----:B----4-:R-:W-:-:S05]  /*2260*/  FADD R17, R17, -R0 ;  /* 0x8000000011117221 */ /* 0x010fca0000000000 */
[----:B------:R3:W-:Y:S04]  /*2270*/  ST.E desc[UR4][R24.64+0x4], R17 ;  /* 0x0000041118007985 */ /* 0x0007e8000c101904 */
[----:B------:R-:W4:Y:S04]  /*2280*/  LD.E R2, desc[UR6][R26.64+0x8] ;  /* 0x000008061a027980 */ /* 0x000f28000c101900 */
[----:B-1----:R-:W4:Y:S01]  /*2290*/  LD.E R3, desc[UR8][R28.64+0x14] ;  /* 0x000014081c037980 */ /* 0x002f22000c101900 */
[----:B------:R-:W-:Y:S01]  /*22a0*/  FFMA R0, R23, R23, RZ ;  /* 0x0000001717007223 */ /* 0x000fe200000000ff */
[----:B------:R-:W-:Y:S03]  /*22b0*/  BSSY.RECONVERGENT B6, `(.L_x_35) ;  /* 0x0000011000067945 */ /* 0x000fe60003800200 */
[----:B--2---:R-:W-:Y:S01]  /*22c0*/  FFMA R5, R17, R17, R0 ;  /* 0x0000001111057223 */ /* 0x004fe20000000000 */
[----:B----4-:R-:W-:-:S04]  /*22d0*/  FADD R2, R2, -R3 ;  /* 0x8000000302027221 */ /* 0x010fc80000000000 */
[----:B------:R-:W-:-:S04]  /*22e0*/  FFMA R4, R2, R2, R5 ;  /* 0x0000000202047223 */ /* 0x000fc80000000005 */
[----:B------:R3:W0:Y:S01]  /*22f0*/  MUFU.RSQ R5, R4 ;  /* 0x0000000400057308 */ /* 0x0006220000001400 */
[----:B------:R-:W-:-:S04]  /*2300*/  IADD3 R0, PT, PT, R4, -0xd000000, RZ ;  /* 0xf300000004007810 */ /* 0x000fc80007ffe0ff */
[----:B------:R-:W-:-:S13]  /*2310*/  ISETP.GT.U32.AND P0, PT, R0, 0x727fffff, PT ;  /* 0x727fffff0000780c */ /* 0x000fda0003f04070 */
[----:B0--3--:R-:W-:Y:S05]  /*2320*/  @!P0 BRA `(.L_x_36) ;  /* 0x0000000000148947 */ /* 0x009fea0003800000 */
[----:B------:R-:W-:Y:S01]  /*2330*/  MOV R20, 0x2360 ;  /* 0x0000236000147802 */ /* 0x000fe20000000f00 */
[----:B------:R-:W-:-:S07]  /*2340*/  IMAD.MOV.U32 R21, RZ, RZ, 0x0 ;  /* 0x00000000ff157424 */ /* 0x000fce00078e00ff */
[----:B------:R-:W-:Y:S05]  /*2350*/  CALL.REL.NOINC `($__internal_0_$__cuda_sm20_sqrt_rn_f32_slowpath) ;  /* 0x0000000400687944 */ /* 0x000fea0003c00000 */
[----:B------:R-:W-:Y:S01]  /*2360*/  MOV R18, R4 ;  /* 0x0000000400127202 */ /* 0x000fe20000000f00 */
[----:B------:R-:W-:Y:S06]  /*2370*/  BRA `(.L_x_37) ;  /* 0x0000000000107947 */ /* 0x000fec0003800000 */
.L_x_36:
[----:B------:R-:W-:Y:S01]  /*2380*/  FMUL.FTZ R3, R4, R5 ;  /* 0x0000000504037220 */ /* 0x000fe20000410000 */
[----:B------:R-:W-:-:S03]  /*2390*/  FMUL.FTZ R18, R5, 0.5 ;  /* 0x3f00000005127820 */ /* 0x000fc60000410000 */
[----:B------:R-:W-:-:S04]  /*23a0*/  FFMA R4, -R3, R3, R4 ;  /* 0x0000000303047223 */ /* 0x000fc80000000104 */
[----:B------:R-:W-:-:S07]  /*23b0*/  FFMA R18, R4, R18, R3 ;  /* 0x0000001204127223 */ /* 0x000fce0000000003 */
.L_x_37:
[----:B------:R-:W-:Y:S05]  /*23c0*/  BSYNC.RECONVERGENT B6 ;  /* 0x0000000000067941 */ /* 0x000fea0003800200 */
.L_x_35:
        /* <DEDUP_REMOVED lines=9> */
[----:B------:R-:W-:Y:S01]  /*2460*/  IMAD.MOV.U32 R4, RZ, RZ, R23 ;  /* 0x000000ffff047224 */ /* 0x000fe200078e0017 */
[----:B------:R-:W-:Y:S01]  /*2470*/  MOV R5, R18 ;  /* 0x0000001200057202 */ /* 0x000fe20000000f00 */
[----:B------:R-:W-:Y:S01]  /*2480*/  IMAD.MOV.U32 R21, RZ, RZ, 0x0 ;  /* 0x00000000ff157424 */ /* 0x000fe200078e00ff */
[----:B------:R-:W-:-:S07]  /*2490*/  MOV R20, 0x24b0 ;  /* 0x000024b000147802 */ /* 0x000fce0000000f00 */
[----:B------:R-:W-:Y:S05]  /*24a0*/  CALL.REL.NOINC `($__internal_1_$__cuda_sm3x_div_rn_noftz_f32_slowpath) ;  /* 0x0000000400807944 */ /* 0x000fea0003c00000 */
.L_x_39:
[----:B------:R-:W-:Y:S05]  /*24b0*/  BSYNC.RECONVERGENT B6 ;  /* 0x0000000000067941 */ /* 0x000fea0003800200 */
.L_x_38:
[----:B------:R-:W0:Y:S01]  /*24c0*/  MUFU.RCP R3, R18 ;  /* 0x0000001200037308 */ /* 0x000e220000001000 */
[----:B------:R-:W-:Y:S01]  /*24d0*/  R2UR UR4, R30 ;  /* 0x000000001e0472ca */ /* 0x000fe200000e0000 */
[----:B------:R-:W-:Y:S01]  /*24e0*/  BSSY.RECONVERGENT B6, `(.L_x_40) ;  /* 0x0000010000067945 */ /* 0x000fe20003800200 */
[----:B------:R-:W-:-:S05]  /*24f0*/  R2UR UR5, R31 ;  /* 0x000000001f0572ca */ /* 0x000fca00000e0000 */
[----:B------:R-:W1:Y:S08]  /*2500*/  FCHK P0, R17, R18 ;  /* 0x0000001211007302 */ /* 0x000e700000000000 */
[----:B------:R2:W-:Y:S01]  /*2510*/  ST.E desc[UR4][R24.64], R4 ;  /* 0x0000000418007985 */ /* 0x0005e2000c101904 */
[----:B0-----:R-:W-:-:S04]  /*2520*/  FFMA R0, R3, -R18, 1 ;  /* 0x3f80000003007423 */ /* 0x001fc80000000812 */
[----:B------:R-:W-:-:S04]  /*2530*/  FFMA R5, R3, R0, R3 ;  /* 0x0000000003057223 */ /* 0x000fc80000000003 */
[----:B------:R-:W-:-:S04]  /*2540*/  FFMA R0, R17, R5, RZ ;  /* 0x0000000511007223 */ /* 0x000fc800000000ff */
[----:B------:R-:W-:-:S04]  /*2550*/  FFMA R3, R0, -R18, R17 ;  /* 0x8000001200037223 */ /* 0x000fc80000000011 */
[----:B------:R-:W-:Y:S01]  /*2560*/  FFMA R3, R5, R3, R0 ;  /* 0x0000000305037223 */ /* 0x000fe20000000000 */
[----:B-12---:R-:W-:Y:S06]  /*2570*/  @!P0 BRA `(.L_x_41) ;  /* 0x0000000000188947 */ /* 0x006fec0003800000 */
[----:B------:R-:W-:Y:S01]  /*2580*/  HFMA2 R21, -RZ, RZ, 0, 0 ;  /* 0x00000000ff157431 */ /* 0x000fe200000001ff */
[----:B------:R-:W-:Y:S01]  /*2590*/  MOV R4, R17 ;  /* 0x0000001100047202 */ /* 0x000fe20000000f00 */
[----:B------:R-:W-:Y:S01]  /*25a0*/  IMAD.MOV.U32 R5, RZ, RZ, R18 ;  /* 0x000000ffff057224 */ /* 0x000fe200078e0012 */
[----:B------:R-:W-:-:S07]  /*25b0*/  MOV R20, 0x25d0 ;  /* 0x000025d000147802 */ /* 0x000fce0000000f00 */
[----:B------:R-:W-:Y:S05]  /*25c0*/  CALL.REL.NOINC `($__internal_1_$__cuda_sm3x_div_rn_noftz_f32_slowpath) ;  /* 0x0000000400387944 */ /* 0x000fea0003c00000 */
[----:B------:R-:W-:-:S07]  /*25d0*/  IMAD.MOV.U32 R3, RZ, RZ, R4 ;  /* 0x000000ffff037224 */ /* 0x000fce00078e0004 */
.L_x_41:
[----:B------:R-:W-:Y:S05]  /*25e0*/  BSYNC.RECONVERGENT B6 ;  /* 0x0000000000067941 */ /* 0x000fea0003800200 */
.L_x_40:
        /* <DEDUP_REMOVED lines=18> */
.L_x_43:
[----:B------:R-:W-:Y:S05]  /*2710*/  BSYNC.RECONVERGENT B6 ;  /* 0x0000000000067941 */ /* 0x000fea0003800200 */
.L_x_42:
[----:B------:R-:W-:Y:S02]  /*2720*/  R2UR UR4, R30 ;  /* 0x000000001e0472ca */ /* 0x000fe400000e0000 */
[----:B------:R-:W-:Y:S02]  /*2730*/  R2UR UR5, R31 ;  /* 0x000000001f0572ca */ /* 0x000fe400000e0000 */
[----:B------:R-:W-:-:S11]  /*2740*/  MOV R4, R16 ;  /* 0x0000001000047202 */ /* 0x000fd60000000f00 */
[----:B------:R0:W-:Y:S02]  /*2750*/  ST.E desc[UR4][R24.64+0x8], R5 ;  /* 0x0000080518007985 */ /* 0x0001e4000c101904 */
.L_x_31:
[----:B------:R-:W-:Y:S05]  /*2760*/  BSYNC.RECONVERGENT B7 ;  /* 0x0000000000077941 */ /* 0x000fea0003800200 */
.L_x_30:
[----:B------:R-:W2:Y:S01]  /*2770*/  LDL R20, [R1+0x14] ;  /* 0x0000140001147983 */ /* 0x000ea20000100800 */
[----:B------:R1:W-:Y:S05]  /*2780*/  BMOV.32 B6, R19 ;  /* 0x0000001306007356 */ /* 0x0003ea0000000000 */
[----:B------:R-:W2:Y:S01]  /*2790*/  LDL R21, [R1+0x18] ;  /* 0x0000180001157983 */ /* 0x000ea20000100800 */
[----:B------:R3:W-:Y:S05]  /*27a0*/  BMOV.32 B7, R22 ;  /* 0x0000001607007356 */ /* 0x0007ea0000000000 */
[----:B------:R-:W2:Y:S04]  /*27b0*/  LDL R2, [R1] ;  /* 0x0000000001027983 */ /* 0x000ea80000100800 */
[----:B------:R-:W2:Y:S04]  /*27c0*/  LDL R16, [R1+0x4] ;  /* 0x0000040001107983 */ /* 0x000ea80000100800 */
[----:B------:R-:W2:Y:S04]  /*27d0*/  LDL R17, [R1+0x8] ;  /* 0x0000080001117983 */ /* 0x000ea80000100800 */
[----:B------:R-:W2:Y:S04]  /*27e0*/  LDL R18, [R1+0xc] ;  /* 0x00000c0001127983 */ /* 0x000ea80000100800 */
[----:B-1----:R-:W2:Y:S04]  /*27f0*/  LDL R19, [R1+0x10] ;  /* 0x0000100001137983 */ /* 0x002ea80000100800 */
[----:B---3--:R-:W2:Y:S04]  /*2800*/  LDL R22, [R1+0x1c] ;  /* 0x00001c0001167983 */ /* 0x008ea80000100800 */
[----:B------:R-:W2:Y:S04]  /*2810*/  LDL R23, [R1+0x20] ;  /* 0x0000200001177983 */ /* 0x000ea80000100800 */
[----:B0-----:R-:W2:Y:S04]  /*2820*/  LDL R24, [R1+0x24] ;  /* 0x0000240001187983 */ /* 0x001ea80000100800 */
        /* <DEDUP_REMOVED lines=13> */
        .weak           $__internal_0_$__cuda_sm20_sqrt_rn_f32_slowpath
        .type           $__internal_0_$__cuda_sm20_sqrt_rn_f32_slowpath,@function
        .size           $__internal_0_$__cuda_sm20_sqrt_rn_f32_slowpath,($__internal_1_$__cuda_sm3x_div_rn_noftz_f32_slowpath - $__internal_0_$__cuda_sm20_sqrt_rn_f32_slowpath)
$__internal_0_$__cuda_sm20_sqrt_rn_f32_slowpath:
[----:B------:R-:W-:Y:S01]  /*2900*/  IADD3 R1, PT, PT, R1, -0x8, RZ ;  /* 0xfffffff801017810 */ /* 0x000fe20007ffe0ff */
[----:B------:R-:W-:-:S04]  /*2910*/  IMAD.MOV.U32 R0, RZ, RZ, R4 ;  /* 0x000000ffff007224 */ /* 0x000fc800078e0004 */
[----:B------:R0:W-:Y:S01]  /*2920*/  STL [R1], R2 ;  /* 0x0000000201007387 */ /* 0x0001e20000100800 */
[----:B------:R-:W-:Y:S01]  /*2930*/  LOP3.LUT P0, RZ, R0, 0x7fffffff, RZ, 0xc0, !PT ;  /* 0x7fffffff00ff7812 */ /* 0x000fe2000780c0ff */
[----:B------:R-:W-:-:S12]  /*2940*/  BSSY.RECONVERGENT B0, `(.L_x_44) ;  /* 0x0000013000007945 */ /* 0x000fd80003800200 */
[----:B------:R-:W-:Y:S01]  /*2950*/  @!P0 MOV R4, R0 ;  /* 0x0000000000048202 */ /* 0x000fe20000000f00 */
[----:B0-----:R-:W-:Y:S06]  /*2960*/  @!P0 BRA `(.L_x_45) ;  /* 0x0000000000408947 */ /* 0x001fec0003800000 */
[----:B------:R-:W-:-:S13]  /*2970*/  FSETP.GEU.FTZ.AND P0, PT, R0, RZ, PT ;  /* 0x000000ff0000720b */ /* 0x000fda0003f1e000 */
[----:B------:R-:W-:Y:S01]  /*2980*/  @!P0 IMAD.MOV.U32 R4, RZ, RZ, 0x7fffffff ;  /* 0x7fffffffff048424 */ /* 0x000fe200078e00ff */
[----:B------:R-:W-:Y:S06]  /*2990*/  @!P0 BRA `(.L_x_45) ;  /* 0x0000000000348947 */ /* 0x000fec0003800000 */
[----:B------:R-:W-:-:S13]  /*29a0*/  FSETP.GTU.FTZ.AND P0, PT, |R0|, +INF , PT ;  /* 0x7f8000000000780b */ /* 0x000fda0003f1c200 */
[----:B------:R-:W-:Y:S01]  /*29b0*/  @P0 FADD.FTZ R4, R0, 1 ;  /* 0x3f80000000040421 */ /* 0x000fe20000010000 */
[----:B------:R-:W-:Y:S06]  /*29c0*/  @P0 BRA `(.L_x_45) ;  /* 0x0000000000280947 */ /* 0x000fec0003800000 */
[----:B------:R-:W-:-:S13]  /*29d0*/  FSETP.NEU.FTZ.AND P0, PT, |R0|, +INF , PT ;  /* 0x7f8000000000780b */ /* 0x000fda0003f1d200 */
[----:B------:R-:W-:-:S04]  /*29e0*/  @P0 FFMA R2, R0, 1.84467440737095516160e+19, RZ ;  /* 0x5f80000000020823 */ /* 0x000fc800000000ff */
[----:B------:R-:W0:Y:S02]  /*29f0*/  @P0 MUFU.RSQ R3, R2 ;  /* 0x0000000200030308 */ /* 0x000e240000001400 */
[----:B0-----:R-:W-:Y:S01]  /*2a00*/  @P0 FMUL.FTZ R5, R2, R3 ;  /* 0x0000000302050220 */ /* 0x001fe20000410000 */
[----:B------:R-:W-:-:S03]  /*2a10*/  @P0 FMUL.FTZ R3, R3, 0.5 ;  /* 0x3f00000003030820 */ /* 0x000fc60000410000 */
[----:B------:R-:W-:-:S04]  /*2a20*/  @P0 FADD.FTZ R4, -R5, -RZ ;  /* 0x800000ff05040221 */ /* 0x000fc80000010100 */
[----:B------:R-:W-:Y:S01]  /*2a30*/  @P0 FFMA R6, R5, R4, R2 ;  /* 0x0000000405060223 */ /* 0x000fe20000000002 */
[----:B------:R-:W-:-:S03]  /*2a40*/  @!P0 MOV R4, R0 ;  /* 0x0000000000048202 */ /* 0x000fc60000000f00 */
[----:B------:R-:W-:-:S04]  /*2a50*/  @P0 FFMA R3, R6, R3, R5 ;  /* 0x0000000306030223 */ /* 0x000fc80000000005 */
[----:B------:R-:W-:-:S07]  /*2a60*/  @P0 FMUL.FTZ R4, R3, 2.3283064365386962891e-10 ;  /* 0x2f80000003040820 */ /* 0x000fce0000410000 */
.L_x_45:
[----:B------:R-:W-:Y:S05]  /*2a70*/  BSYNC.RECONVERGENT B0 ;  /* 0x0000000000007941 */ /* 0x000fea0003800200 */
.L_x_44:
[----:B------:R0:W2:Y:S02]  /*2a80*/  LDL R2, [R1] ;  /* 0x0000000001027983 */ /* 0x0000a40000100800 */
[----:B0-----:R-:W-:Y:S01]  /*2a90*/  VIADD R1, R1, 0x8 ;  /* 0x0000000801017836 */ /* 0x001fe20000000000 */
[----:B--2---:R-:W-:Y:S06]  /*2aa0*/  RET.REL.NODEC R20 `(_Z10draw_scenePijPfPjiiS0_) ;  /* 0xffffffd414547950 */ /* 0x004fec0003c3ffff */
        .weak           $__internal_1_$__cuda_sm3x_div_rn_noftz_f32_slowpath
        .type           $__internal_1_$__cuda_sm3x_div_rn_noftz_f32_slowpath,@function
        .size           $__internal_1_$__cuda_sm3x_div_rn_noftz_f32_slowpath,(.L_x_63 - $__internal_1_$__cuda_sm3x_div_rn_noftz_f32_slowpath)
$__internal_1_$__cuda_sm3x_div_rn_noftz_f32_slowpath:
[----:B------:R-:W-:-:S05]  /*2ab0*/  IADD3 R1, PT, PT, R1, -0x8, RZ ;  /* 0xfffffff801017810 */ /* 0x000fca0007ffe0ff */
[----:B------:R0:W-:Y:S02]  /*2ac0*/  STL [R1], R2 ;  /* 0x0000000201007387 */ /* 0x0001e40000100800 */
[----:B0-----:R-:W-:Y:S01]  /*2ad0*/  SHF.R.U32.HI R2, RZ, 0x17, R5 ;  /* 0x00000017ff027819 */ /* 0x001fe20000011605 */
[----:B------:R-:W-:Y:S01]  /*2ae0*/  BSSY.RECONVERGENT B0, `(.L_x_46) ;  /* 0x0000062000007945 */ /* 0x000fe20003800200 */
[----:B------:R-:W-:Y:S02]  /*2af0*/  SHF.R.U32.HI R0, RZ, 0x17, R4 ;  /* 0x00000017ff007819 */ /* 0x000fe40000011604 */
[----:B------:R-:W-:Y:S02]  /*2b00*/  LOP3.LUT R8, R2, 0xff, RZ, 0xc0, !PT ;  /* 0x000000ff02087812 */ /* 0x000fe400078ec0ff */
[----:B------:R-:W-:-:S03]  /*2b10*/  LOP3.LUT R3, R0, 0xff, RZ, 0xc0, !PT ;  /* 0x000000ff00037812 */ /* 0x000fc600078ec0ff */
[----:B------:R-:W-:Y:S01]  /*2b20*/  VIADD R6, R8, 0xffffffff ;  /* 0xffffffff08067836 */ /* 0x000fe20000000000 */
[----:B------:R-:W-:-:S04]  /*2b30*/  IADD3 R0, PT, PT, R3, -0x1, RZ ;  /* 0xffffffff03007810 */ /* 0x000fc80007ffe0ff */
[----:B------:R-:W-:-:S04]  /*2b40*/  ISETP.GT.U32.AND P0, PT, R6, 0xfd, PT ;  /* 0x000000fd0600780c */ /* 0x000fc80003f04070 */
[----:B------:R-:W-:-:S13]  /*2b50*/  ISETP.GT.U32.OR P0, PT, R0, 0xfd, P0 ;  /* 0x000000fd0000780c */ /* 0x000fda0000704470 */
[----:B------:R-:W-:Y:S01]  /*2b60*/  @!P0 IMAD.MOV.U32 R2, RZ, RZ, RZ ;  /* 0x000000ffff028224 */ /* 0x000fe200078e00ff */
[----:B------:R-:W-:Y:S06]  /*2b70*/  @!P0 BRA `(.L_x_47) ;  /* 0x00000000005c8947 */ /* 0x000fec0003800000 */
[----:B------:R-:W-:Y:S02]  /*2b80*/  FSETP.GTU.FTZ.AND P0, PT, |R4|, +INF , PT ;  /* 0x7f8000000400780b */ /* 0x000fe40003f1c200 */
[----:B------:R-:W-:-:S04]  /*2b90*/  FSETP.GTU.FTZ.AND P1, PT, |R5|, +INF , PT ;  /* 0x7f8000000500780b */ /* 0x000fc80003f3c200 */
[----:B------:R-:W-:-:S13]  /*2ba0*/  PLOP3.LUT P0, PT, P0, P1, PT, 0xf8, 0x8f ;  /* 0x00000000008f781c */ /* 0x000fda0000703f70 */
[----:B------:R-:W-:Y:S05]  /*2bb0*/  @P0 BRA `(.L_x_48) ;  /* 0x00000004004c0947 */ /* 0x000fea0003800000 */
[----:B------:R-:W-:-:S13]  /*2bc0*/  LOP3.LUT P0, RZ, R5, 0x7fffffff, R4, 0xc8, !PT ;  /* 0x7fffffff05ff7812 */ /* 0x000fda000780c804 */
[----:B------:R-:W-:Y:S05]  /*2bd0*/  @!P0 BRA `(.L_x_49) ;  /* 0x00000004003c8947 */ /* 0x000fea0003800000 */
[C---:B------:R-:W-:Y:S02]  /*2be0*/  FSETP.NEU.FTZ.AND P1, PT, |R4|.reuse, +INF , PT ;  /* 0x7f8000000400780b */ /* 0x040fe40003f3d200 */
[----:B------:R-:W-:Y:S02]  /*2bf0*/  FSETP.NEU.FTZ.AND P2, PT, |R5|, +INF , PT ;  /* 0x7f8000000500780b */ /* 0x000fe40003f5d200 */
[----:B------:R-:W-:-:S11]  /*2c00*/  FSETP.NEU.FTZ.AND P0, PT, |R4|, +INF , PT ;  /* 0x7f8000000400780b */ /* 0x000fd60003f1d200 */
[----:B------:R-:W-:Y:S05]  /*2c10*/  @!P2 BRA !P1, `(.L_x_49) ;  /* 0x00000004002ca947 */ /* 0x000fea0004800000 */
[----:B------:R-:W-:-:S04]  /*2c20*/  LOP3.LUT P1, RZ, R4, 0x7fffffff, RZ, 0xc0, !PT ;  /* 0x7fffffff04ff7812 */ /* 0x000fc8000782c0ff */
[----:B------:R-:W-:-:S13]  /*2c30*/  PLOP3.LUT P1, PT, P2, P1, PT, 0x2f, 0xf2 ;  /* 0x0000000000f2781c */ /* 0x000fda0001722577 */
[----:B------:R-:W-:Y:S05]  /*2c40*/  @P1 BRA `(.L_x_50) ;  /* 0x0000000400181947 */ /* 0x000fea0003800000 */
[----:B------:R-:W-:-:S04]  /*2c50*/  LOP3.LUT P1, RZ, R5, 0x7fffffff, RZ, 0xc0, !PT ;  /* 0x7fffffff05ff7812 */ /* 0x000fc8000782c0ff */
[----:B------:R-:W-:-:S13]  /*2c60*/  PLOP3.LUT P0, PT, P0, P1, PT, 0x2f, 0xf2 ;  /* 0x0000000000f2781c */ /* 0x000fda0000702577 */
[----:B------:R-:W-:Y:S05]  /*2c70*/  @P0 BRA `(.L_x_51) ;  /* 0x0000000400000947 */ /* 0x000fea0003800000 */
[----:B------:R-:W-:Y:S02]  /*2c80*/  ISETP.GE.AND P0, PT, R0, RZ, PT ;  /* 0x000000ff0000720c */ /* 0x000fe40003f06270 */
[----:B------:R-:W-:-:S11]  /*2c90*/  ISETP.GE.AND P1, PT, R6, RZ, PT ;  /* 0x000000ff0600720c */ /* 0x000fd60003f26270 */
[----:B------:R-:W-:Y:S01]  /*2ca0*/  @P0 MOV R2, RZ ;  /* 0x000000ff00020202 */ /* 0x000fe20000000f00 */
[----:B------:R-:W-:Y:S02]  /*2cb0*/  @!P0 IMAD.MOV.U32 R2, RZ, RZ, -0x40 ;  /* 0xffffffc0ff028424 */ /* 0x000fe400078e00ff */
[----:B------:R-:W-:Y:S01]  /*2cc0*/  @!P0 FFMA R4, R4, 1.84467440737095516160e+19, RZ ;  /* 0x5f80000004048823 */ /* 0x000fe200000000ff */
[----:B------:R-:W-:Y:S02]  /*2cd0*/  @!P1 FFMA R5, R5, 1.84467440737095516160e+19, RZ ;  /* 0x5f80000005059823 */ /* 0x000fe400000000ff */
[----:B------:R-:W-:-:S07]  /*2ce0*/  @!P1 IADD3 R2, PT, PT, R2, 0x40, RZ ;  /* 0x0000004002029810 */ /* 0x000fce0007ffe0ff */
.L_x_47:
[----:B------:R-:W-:Y:S01]  /*2cf0*/  LEA R0, R8, 0xc0800000, 0x17 ;  /* 0xc080000008007811 */ /* 0x000fe200078eb8ff */
[----:B------:R-:W-:Y:S01]  /*2d00*/  BSSY.RECONVERGENT B1, `(.L_x_52) ;  /* 0x0000036000017945 */ /* 0x000fe20003800200 */
[----:B------:R-:W-:-:S03]  /*2d10*/  IADD3 R3, PT, PT, R3, -0x7f, RZ ;  /* 0xffffff8103037810 */ /* 0x000fc60007ffe0ff */
[----:B------:R-:W-:Y:S02]  /*2d20*/  IMAD.IADD R5, R5, 0x1, -R0 ;  /* 0x0000000105057824 */ /* 0x000fe400078e0a00 */
[C---:B------:R-:W-:Y:S01]  /*2d30*/  IMAD R0, R3.reuse, -0x800000, R4 ;  /* 0xff80000003007824 */ /* 0x040fe200078e0204 */
[----:B------:R-:W-:Y:S01]  /*2d40*/  IADD3 R3, PT, PT, R3, 0x7f, -R8 ;  /* 0x0000007f03037810 */ /* 0x000fe20007ffe808 */
[----:B------:R-:W0:Y:S01]  /*2d50*/  MUFU.RCP R6, R5 ;  /* 0x0000000500067308 */ /* 0x000e220000001000 */
[----:B------:R-:W-:-:S03]  /*2d60*/  FADD.FTZ R7, -R5, -RZ ;  /* 0x800000ff05077221 */ /* 0x000fc60000010100 */
[----:B------:R-:W-:Y:S02]  /*2d70*/  IMAD.IADD R3, R3, 0x1, R2 ;  /* 0x0000000103037824 */ /* 0x000fe400078e0202 */
[----:B0-----:R-:W-:-:S04]  /*2d80*/  FFMA R9, R6, R7, 1 ;  /* 0x3f80000006097423 */ /* 0x001fc80000000007 */
[----:B------:R-:W-:-:S04]  /*2d90*/  FFMA R11, R6, R9, R6 ;  /* 0x00000009060b7223 */ /* 0x000fc80000000006 */
[----:B------:R-:W-:-:S04]  /*2da0*/  FFMA R4, R0, R11, RZ ;  /* 0x0000000b00047223 */ /* 0x000fc800000000ff */
[----:B------:R-:W-:-:S04]  /*2db0*/  FFMA R9, R7, R4, R0 ;  /* 0x0000000407097223 */ /* 0x000fc80000000000 */
[----:B------:R-:W-:-:S04]  /*2dc0*/  FFMA R6, R11, R9, R4 ;  /* 0x000000090b067223 */ /* 0x000fc80000000004 */
[----:B------:R-:W-:-:S04]  /*2dd0*/  FFMA R7, R7, R6, R0 ;  /* 0x0000000607077223 */ /* 0x000fc80000000000 */
[----:B------:R-:W-:-:S05]  /*2de0*/  FFMA R4, R11, R7, R6 ;  /* 0x000000070b047223 */ /* 0x000fca0000000006 */
[----:B------:R-:W-:-:S04]  /*2df0*/  SHF.R.U32.HI R0, RZ, 0x17, R4 ;  /* 0x00000017ff007819 */ /* 0x000fc80000011604 */
[----:B------:R-:W-:-:S04]  /*2e00*/  LOP3.LUT R0, R0, 0xff, RZ, 0xc0, !PT ;  /* 0x000000ff00007812 */ /* 0x000fc800078ec0ff */
[----:B------:R-:W-:-:S05]  /*2e10*/  IADD3 R8, PT, PT, R0, R3, RZ ;  /* 0x0000000300087210 */ /* 0x000fca0007ffe0ff */
[----:B------:R-:W-:-:S05]  /*2e20*/  VIADD R0, R8, 0xffffffff ;  /* 0xffffffff08007836 */ /* 0x000fca0000000000 */
[----:B------:R-:W-:-:S13]  /*2e30*/  ISETP.GE.U32.AND P0, PT, R0, 0xfe, PT ;  /* 0x000000fe0000780c */ /* 0x000fda0003f06070 */
[----:B------:R-:W-:Y:S05]  /*2e40*/  @!P0 BRA `(.L_x_53) ;  /* 0x0000000000808947 */ /* 0x000fea0003800000 */
[----:B------:R-:W-:-:S13]  /*2e50*/  ISETP.GT.AND P0, PT, R8, 0xfe, PT ;  /* 0x000000fe0800780c */ /* 0x000fda0003f04270 */
[----:B------:R-:W-:Y:S05]  /*2e60*/  @P0 BRA `(.L_x_54) ;  /* 0x00000000006c0947 */ /* 0x000fea0003800000 */
[----:B------:R-:W-:-:S13]  /*2e70*/  ISETP.GE.AND P0, PT, R8, 0x1, PT ;  /* 0x000000010800780c */ /* 0x000fda0003f06270 */
[----:B------:R-:W-:Y:S05]  /*2e80*/  @P0 BRA `(.L_x_55) ;  /* 0x0000000000740947 */ /* 0x000fea0003800000 */
[----:B------:R-:W-:Y:S02]  /*2e90*/  ISETP.GE.AND P0, PT, R8, -0x18, PT ;  /* 0xffffffe80800780c */ /* 0x000fe40003f06270 */
[----:B------:R-:W-:-:S11]  /*2ea0*/  LOP3.LUT R4, R4, 0x80000000, RZ, 0xc0, !PT ;  /* 0x8000000004047812 */ /* 0x000fd600078ec0ff */
[----:B------:R-:W-:Y:S05]  /*2eb0*/  @!P0 BRA `(.L_x_55) ;  /* 0x0000000000688947 */ /* 0x000fea0003800000 */
[CCC-:B------:R-:W-:Y:S01]  /*2ec0*/  FFMA.RZ R0, R11.reuse, R7.reuse, R6.reuse ;  /* 0x000000070b007223 */ /* 0x1c0fe2000000c006 */
[C---:B------:R-:W-:Y:S01]  /*2ed0*/  IADD3 R5, PT, PT, R8.reuse, 0x20, RZ ;  /* 0x0000002008057810 */ /* 0x040fe20007ffe0ff */
[CCC-:B------:R-:W-:Y:S01]  /*2ee0*/  FFMA.RM R3, R11.reuse, R7.reuse, R6.reuse ;  /* 0x000000070b037223 */ /* 0x1c0fe20000004006 */
[----:B------:R-:W-:Y:S02]  /*2ef0*/  ISETP.NE.AND P2, PT, R8, RZ, PT ;  /* 0x000000ff0800720c */ /* 0x000fe40003f45270 */
[----:B------:R-:W-:Y:S01]  /*2f00*/  LOP3.LUT R2, R0, 0x7fffff, RZ, 0xc0, !PT ;  /* 0x007fffff00027812 */ /* 0x000fe200078ec0ff */
[----:B------:R-:W-:Y:S01]  /*2f10*/  FFMA.RP R0, R11, R7, R6 ;  /* 0x000000070b007223 */ /* 0x000fe20000008006 */
[----:B------:R-:W-:Y:S01]  /*2f20*/  IMAD.MOV R6, RZ, RZ, -R8 ;  /* 0x000000ffff067224 */ /* 0x000fe200078e0a08 */
[----:B------:R-:W-:Y:S02]  /*2f30*/  ISETP.NE.AND P1, PT, R8, RZ, PT ;  /* 0x000000ff0800720c */ /* 0x000fe40003f25270 */
[----:B------:R-:W-:-:S02]  /*2f40*/  LOP3.LUT R2, R2, 0x800000, RZ, 0xfc, !PT ;  /* 0x0080000002027812 */ /* 0x000fc400078efcff */
[----:B------:R-:W-:Y:S02]  /*2f50*/  FSETP.NEU.FTZ.AND P0, PT, R0, R3, PT ;  /* 0x000000030000720b */ /* 0x000fe40003f1d000 */
[----:B------:R-:W-:Y:S02]  /*2f60*/  SHF.L.U32 R5, R2, R5, RZ ;  /* 0x0000000502057219 */ /* 0x000fe400000006ff */
[----:B------:R-:W-:Y:S02]  /*2f70*/  SEL R3, R6, RZ, P2 ;  /* 0x000000ff06037207 */ /* 0x000fe40001000000 */
[----:B------:R-:W-:Y:S02]  /*2f80*/  ISETP.NE.AND P1, PT, R5, RZ, P1 ;  /* 0x000000ff0500720c */ /* 0x000fe40000f25270 */
[----:B------:R-:W-:Y:S02]  /*2f90*/  SHF.R.U32.HI R3, RZ, R3, R2 ;  /* 0x00000003ff037219 */ /* 0x000fe40000011602 */
[----:B------:R-:W-:-:S02]  /*2fa0*/  PLOP3.LUT P0, PT, P0, P1, PT, 0xf8, 0x8f ;  /* 0x00000000008f781c */ /* 0x000fc40000703f70 */
[----:B------:R-:W-:Y:S02]  /*2fb0*/  SHF.R.U32.HI R5, RZ, 0x1, R3 ;  /* 0x00000001ff057819 */ /* 0x000fe40000011603 */
[----:B------:R-:W-:-:S04]  /*2fc0*/  SEL R0, RZ, 0x1, !P0 ;  /* 0x00000001ff007807 */ /* 0x000fc80004000000 */
[----:B------:R-:W-:-:S04]  /*2fd0*/  LOP3.LUT R0, R0, 0x1, R5, 0xf8, !PT ;  /* 0x0000000100007812 */ /* 0x000fc800078ef805 */
[----:B------:R-:W-:-:S04]  /*2fe0*/  LOP3.LUT R0, R0, R3, RZ, 0xc0, !PT ;  /* 0x0000000300007212 */ /* 0x000fc800078ec0ff */
[----:B------:R-:W-:-:S04]  /*2ff0*/  IADD3 R5, PT, PT, R5, R0, RZ ;  /* 0x0000000005057210 */ /* 0x000fc80007ffe0ff */
[----:B------:R-:W-:Y:S01]  /*3000*/  LOP3.LUT R4, R5, R4, RZ, 0xfc, !PT ;  /* 0x0000000405047212 */ /* 0x000fe200078efcff */
[----:B------:R-:W-:Y:S06]  /*3010*/  BRA `(.L_x_55) ;  /* 0x0000000000107947 */ /* 0x000fec0003800000 */
.L_x_54:
[----:B------:R-:W-:-:S04]  /*3020*/  LOP3.LUT R4, R4, 0x80000000, RZ, 0xc0, !PT ;  /* 0x8000000004047812 */ /* 0x000fc800078ec0ff */
[----:B------:R-:W-:Y:S01]  /*3030*/  LOP3.LUT R4, R4, 0x7f800000, RZ, 0xfc, !PT ;  /* 0x7f80000004047812 */ /* 0x000fe200078efcff */
[----:B------:R-:W-:Y:S06]  /*3040*/  BRA `(.L_x_55) ;  /* 0x0000000000047947 */ /* 0x000fec0003800000 */
.L_x_53:
[----:B------:R-:W-:-:S07]  /*3050*/  IMAD R4, R3, 0x800000, R4 ;  /* 0x0080000003047824 */ /* 0x000fce00078e0204 */
.L_x_55:
[----:B------:R-:W-:Y:S05]  /*3060*/  BSYNC.RECONVERGENT B1 ;  /* 0x0000000000017941 */ /* 0x000fea0003800200 */
.L_x_52:
[----:B------:R-:W-:Y:S05]  /*3070*/  BRA `(.L_x_56) ;  /* 0x0000000000207947 */ /* 0x000fea0003800000 */
.L_x_51:
[----:B------:R-:W-:-:S04]  /*3080*/  LOP3.LUT R4, R5, 0x80000000, R4, 0x48, !PT ;  /* 0x8000000005047812 */ /* 0x000fc800078e4804 */
[----:B------:R-:W-:Y:S01]  /*3090*/  LOP3.LUT R4, R4, 0x7f800000, RZ, 0xfc, !PT ;  /* 0x7f80000004047812 */ /* 0x000fe200078efcff */
[----:B------:R-:W-:Y:S06]  /*30a0*/  BRA `(.L_x_56) ;  /* 0x0000000000147947 */ /* 0x000fec0003800000 */
.L_x_50:
[----:B------:R-:W-:Y:S01]  /*30b0*/  LOP3.LUT R4, R5, 0x80000000, R4, 0x48, !PT ;  /* 0x8000000005047812 */ /* 0x000fe200078e4804 */
[----:B------:R-:W-:Y:S06]  /*30c0*/  BRA `(.L_x_56) ;  /* 0x00000000000c7947 */ /* 0x000fec0003800000 */
.L_x_49:
[----:B------:R-:W0:Y:S01]  /*30d0*/  MUFU.RSQ R4, -QNAN ;  /* 0xffc0000000047908 */ /* 0x000e220000001400 */
[----:B------:R-:W-:Y:S05]  /*30e0*/  BRA `(.L_x_56) ;  /* 0x0000000000047947 */ /* 0x000fea0003800000 */
.L_x_48:
[----:B------:R-:W-:-:S07]  /*30f0*/  FADD.FTZ R4, R4, R5 ;  /* 0x0000000504047221 */ /* 0x000fce0000010000 */
.L_x_56:
[----:B------:R-:W-:Y:S05]  /*3100*/  BSYNC.RECONVERGENT B0 ;  /* 0x0000000000007941 */ /* 0x000fea0003800200 */
.L_x_46:
[----:B------:R1:W0:Y:S02]  /*3110*/  LDL R2, [R1] ;  /* 0x0000000001027983 */ /* 0x0002240000100800 */
[----:B-1----:R-:W-:Y:S01]  /*3120*/  IADD3 R1, PT, PT, R1, 0x8, RZ ;  /* 0x0000000801017810 */ /* 0x002fe20007ffe0ff */
[----:B0-----:R-:W-:Y:S06]  /*3130*/  RET.REL.NODEC R20 `(_Z10draw_scenePijPfPjiiS0_) ;  /* 0xffffffcc14b07950 */ /* 0x001fec0003c3ffff */
.L_x_57:
[----:B------:R-:W-:-:S00]  /*3140*/  BRA `(.L_x_57) ;  /* 0xfffffffc00fc7947 */ /* 0x000fc0000383ffff */
[----:B------:R-:W-:-:S00]  /*3150*/  NOP ;  /* 0x0000000000007918 */ /* 0x000fc00000000000 */
        /* <DEDUP_REMOVED lines=10> */
.L_x_63:


//--------------------- .text._Z11hello_worldv    --------------------------
	.section	.text._Z11hello_worldv,"ax",@progbits
	.align	128
        .global         _Z11hello_worldv
        .type           _Z11hello_worldv,@function
        .size           _Z11hello_worldv,(.L_x_65 - _Z11hello_worldv)
        .other          _Z11hello_worldv,@"STO_CUDA_ENTRY STV_DEFAULT"
_Z11hello_worldv:
.text._Z11hello_worldv:
[----:B------:R-:W0:Y:S01]  /*0000*/  LDC R1, c[0x0][0x37c] ;  /* 0x0000df00ff017b82 */ /* 0x000e220000000800 */
[----:B------:R-:W-:Y:S01]  /*0010*/  MOV R0, 0x10 ;  /* 0x0000001000007802 */ /* 0x000fe20000000f00 */
[----:B------:R-:W1:Y:S01]  /*0020*/  LDCU.64 UR4, c[0x4][0x8] ;  /* 0x01000100ff0477ac */ /* 0x000e620008000a00 */
[----:B------:R-:W-:-:S05]  /*0030*/  CS2R R6, SRZ ;  /* 0x0000000000067805 */ /* 0x000fca000001ff00 */
[----:B------:R2:W3:Y:S01]  /*0040*/  LDC.64 R2, c[0x4][R0] ;  /* 0x0100000000027b82 */ /* 0x0004e20000000a00 */
[----:B-1----:R-:W-:Y:S02]  /*0050*/  IMAD.U32 R4, RZ, RZ, UR4 ;  /* 0x00000004ff047e24 */ /* 0x002fe4000f8e00ff */
[----:B--2---:R-:W-:-:S07]  /*0060*/  IMAD.U32 R5, RZ, RZ, UR5 ;  /* 0x00000005ff057e24 */ /* 0x004fce000f8e00ff */
[----:B------:R-:W-:-:S07]  /*0070*/  LEPC R20, `(.L_x_58) ;  /* 0x000000001014794e */ /* 0x000fce0000000000 */
[----:B0--3--:R-:W-:Y:S05]  /*0080*/  CALL.ABS.NOINC R2 ;  /* 0x0000000002007343 */ /* 0x009fea0003c00000 */
.L_x_58:
[----:B------:R-:W-:Y:S05]  /*0090*/  EXIT ;  /* 0x000000000000794d */ /* 0x000fea0003800000 */
.L_x_59:
        /* <DEDUP_REMOVED lines=14> */
.L_x_65:


//--------------------- .nv.global.init           --------------------------
	.section	.nv.global.init,"aw",@progbits
	.align	8
.nv.global.init:
	.type		collision_functions,@object
	.size		collision_functions,($str$2 - collision_functions)
collision_functions:
        /*0000*/ 	.byte	0x08, 0x00, 0x00, 0x00, 0x00, 0x00, 0x00, 0x00, 0x10, 0x00, 0x00, 0x00, 0x00, 0x00, 0x00, 0x00
	.type		$str$2,@object
	.size		$str$2,(.L_1 - $str$2)
$str$2:
        /*0010*/ 	.byte	0x48, 0x65, 0x6c, 0x6c, 0x6f, 0x20, 0x77, 0x6f, 0x72, 0x6c, 0x64, 0x21, 0x0a, 0x00
.L_1:


//--------------------- .nv.shared.reserved.0     --------------------------
	.section	.nv.shared.reserved.0,"aw",@nobits
	.weak		__nv_reservedSMEM_offset_0_alias
	.size		__nv_reservedSMEM_offset_0_alias, 0, 64
	.other		__nv_reservedSMEM_offset_0_alias,@"STO_CUDA_RESERVED_SHARED STV_DEFAULT"
__nv_reservedSMEM_offset_0_alias:
	.zero		0
	.zero		64


//--------------------- .nv.constant0._Z10draw_scenePijPfPjiiS0_ --------------------------
	.section	.nv.constant0._Z10draw_scenePijPfPjiiS0_,"a",@progbits
	.sectionflags	@""
	.align	4
.nv.constant0._Z10draw_scenePijPfPjiiS0_:
	.zero		944


//--------------------- .nv.constant0._Z11hello_worldv --------------------------
	.section	.nv.constant0._Z11hello_worldv,"a",@progbits
	.sectionflags	@""
	.align	4
.nv.constant0._Z11hello_worldv:
	.zero		896


//--------------------- SYMBOLS --------------------------

	.type		.nv.reservedSmem.offset0,@object
	.size		.nv.reservedSmem.offset0,0x4
	.type		vprintf,@function
